//
// Generated by NVIDIA NVVM Compiler
//
// Compiler Build ID: CL-36424714
// Cuda compilation tools, release 13.0, V13.0.88
// Based on NVVM 20.0.0
//

.version 9.0
.target sm_100
.address_size 64

	// .globl	_Z5pricePfS_S_S_S_S_S_

.visible .entry _Z5pricePfS_S_S_S_S_S_(
	.param .u64 .ptr .align 1 _Z5pricePfS_S_S_S_S_S__param_0,
	.param .u64 .ptr .align 1 _Z5pricePfS_S_S_S_S_S__param_1,
	.param .u64 .ptr .align 1 _Z5pricePfS_S_S_S_S_S__param_2,
	.param .u64 .ptr .align 1 _Z5pricePfS_S_S_S_S_S__param_3,
	.param .u64 .ptr .align 1 _Z5pricePfS_S_S_S_S_S__param_4,
	.param .u64 .ptr .align 1 _Z5pricePfS_S_S_S_S_S__param_5,
	.param .u64 .ptr .align 1 _Z5pricePfS_S_S_S_S_S__param_6
)
{
	.reg .pred 	%p<6>;
	.reg .b32 	%r<8>;
	.reg .b32 	%f<62>;
	.reg .b64 	%rd<23>;
	.reg .b64 	%fd<115>;

	ld.param.u64 	%rd1, [_Z5pricePfS_S_S_S_S_S__param_0];
	ld.param.u64 	%rd2, [_Z5pricePfS_S_S_S_S_S__param_1];
	ld.param.u64 	%rd3, [_Z5pricePfS_S_S_S_S_S__param_2];
	ld.param.u64 	%rd4, [_Z5pricePfS_S_S_S_S_S__param_3];
	ld.param.u64 	%rd5, [_Z5pricePfS_S_S_S_S_S__param_4];
	ld.param.u64 	%rd6, [_Z5pricePfS_S_S_S_S_S__param_5];
	ld.param.u64 	%rd7, [_Z5pricePfS_S_S_S_S_S__param_6];
	cvta.to.global.u64 	%rd8, %rd7;
	cvta.to.global.u64 	%rd9, %rd6;
	cvta.to.global.u64 	%rd10, %rd5;
	cvta.to.global.u64 	%rd11, %rd4;
	cvta.to.global.u64 	%rd12, %rd3;
	cvta.to.global.u64 	%rd13, %rd2;
	cvta.to.global.u64 	%rd14, %rd1;
	mov.u32 	%r1, %tid.x;
	mul.wide.u32 	%rd15, %r1, 4;
	add.s64 	%rd16, %rd14, %rd15;
	ld.global.f32 	%f1, [%rd16];
	add.s64 	%rd17, %rd13, %rd15;
	ld.global.f32 	%f2, [%rd17];
	add.s64 	%rd18, %rd12, %rd15;
	ld.global.f32 	%f3, [%rd18];
	add.s64 	%rd19, %rd11, %rd15;
	ld.global.f32 	%f4, [%rd19];
	add.s64 	%rd20, %rd10, %rd15;
	ld.global.f32 	%f5, [%rd20];
	add.s64 	%rd21, %rd9, %rd15;
	add.s64 	%rd22, %rd8, %rd15;
	sqrt.rn.f32 	%f6, %f3;
	mul.f32 	%f7, %f5, %f6;
	div.rn.f32 	%f8, %f2, %f1;
	setp.lt.f32 	%p1, %f8, 0f00800000;
	mul.f32 	%f9, %f8, 0f4B000000;
	selp.f32 	%f10, %f9, %f8, %p1;
	selp.f32 	%f11, 0fC1B80000, 0f00000000, %p1;
	mov.b32 	%r2, %f10;
	add.s32 	%r3, %r2, -1059760811;
	and.b32  	%r4, %r3, -8388608;
	sub.s32 	%r5, %r2, %r4;
	mov.b32 	%f12, %r5;
	cvt.rn.f32.s32 	%f13, %r4;
	fma.rn.f32 	%f14, %f13, 0f34000000, %f11;
	add.f32 	%f15, %f12, 0fBF800000;
	fma.rn.f32 	%f16, %f15, 0fBE055027, 0f3E1039F6;
	fma.rn.f32 	%f17, %f16, %f15, 0fBDF8CDCC;
	fma.rn.f32 	%f18, %f17, %f15, 0f3E0F2955;
	fma.rn.f32 	%f19, %f18, %f15, 0fBE2AD8B9;
	fma.rn.f32 	%f20, %f19, %f15, 0f3E4CED0B;
	fma.rn.f32 	%f21, %f20, %f15, 0fBE7FFF22;
	fma.rn.f32 	%f22, %f21, %f15, 0f3EAAAA78;
	fma.rn.f32 	%f23, %f22, %f15, 0fBF000000;
	mul.f32 	%f24, %f15, %f23;
	fma.rn.f32 	%f25, %f24, %f15, %f15;
	fma.rn.f32 	%f26, %f14, 0f3F317218, %f25;
	setp.gt.u32 	%p2, %r2, 2139095039;
	fma.rn.f32 	%f27, %f10, 0f7F800000, 0f7F800000;
	selp.f32 	%f28, %f27, %f26, %p2;
	setp.eq.f32 	%p3, %f10, 0f00000000;
	selp.f32 	%f29, 0fFF800000, %f28, %p3;
	cvt.f64.f32 	%fd1, %f29;
	cvt.f64.f32 	%fd2, %f4;
	cvt.f64.f32 	%fd3, %f5;
	mul.f64 	%fd4, %fd3, 0d3FE0000000000000;
	fma.rn.f64 	%fd5, %fd4, %fd3, %fd2;
	cvt.f64.f32 	%fd6, %f3;
	fma.rn.f64 	%fd7, %fd5, %fd6, %fd1;
	cvt.f64.f32 	%fd8, %f7;
	div.rn.f64 	%fd9, %fd7, %fd8;
	cvt.rn.f32.f64 	%f30, %fd9;
	sub.f32 	%f31, %f30, %f7;
	neg.f32 	%f32, %f4;
	mul.f32 	%f33, %f3, %f32;
	fma.rn.f32 	%f34, %f33, 0f3BBB989D, 0f3F000000;
	cvt.sat.f32.f32 	%f35, %f34;
	mov.f32 	%f36, 0f4B400001;
	mov.f32 	%f37, 0f437C0000;
	fma.rm.f32 	%f38, %f35, %f37, %f36;
	add.f32 	%f39, %f38, 0fCB40007F;
	neg.f32 	%f40, %f39;
	fma.rn.f32 	%f41, %f33, 0f3FB8AA3B, %f40;
	fma.rn.f32 	%f42, %f33, 0f32A57060, %f41;
	mov.b32 	%r6, %f38;
	shl.b32 	%r7, %r6, 23;
	mov.b32 	%f43, %r7;
	ex2.approx.ftz.f32 	%f44, %f42;
	mul.f32 	%f45, %f44, %f43;
	mul.f32 	%f46, %f1, %f45;
	cvt.f64.f32 	%fd10, %f30;
	mul.f64 	%fd11, %fd10, 0d3FE6A09E667F3BCD;
	abs.f64 	%fd12, %fd11;
	fma.rn.f64 	%fd13, %fd12, 0dBCF0679AFBA6F279, 0d3D47088FDB46FA5F;
	fma.rn.f64 	%fd14, %fd13, %fd12, 0dBD8DF9F9B976A9B2;
	fma.rn.f64 	%fd15, %fd14, %fd12, 0d3DC7F1F5590CC332;
	fma.rn.f64 	%fd16, %fd15, %fd12, 0dBDFA28A3CD2D56C4;
	fma.rn.f64 	%fd17, %fd16, %fd12, 0d3E2485EE67835925;
	fma.rn.f64 	%fd18, %fd17, %fd12, 0dBE476DB45919F583;
	fma.rn.f64 	%fd19, %fd18, %fd12, 0d3E62D698D98C8D71;
	fma.rn.f64 	%fd20, %fd19, %fd12, 0dBE720A2C7155D5C6;
	fma.rn.f64 	%fd21, %fd20, %fd12, 0dBE41D29B37CA1397;
	fma.rn.f64 	%fd22, %fd21, %fd12, 0d3EA2EF6CC0F67A49;
	fma.rn.f64 	%fd23, %fd22, %fd12, 0dBEC102B892333B6F;
	fma.rn.f64 	%fd24, %fd23, %fd12, 0d3ECA30375BA9A84E;
	fma.rn.f64 	%fd25, %fd24, %fd12, 0d3ECAAD18DEDEA43E;
	fma.rn.f64 	%fd26, %fd25, %fd12, 0dBEFF05355BC5B225;
	fma.rn.f64 	%fd27, %fd26, %fd12, 0d3F10E37A3108BC8B;
	fma.rn.f64 	%fd28, %fd27, %fd12, 0d3EFB292D828E5CB2;
	fma.rn.f64 	%fd29, %fd28, %fd12, 0dBF4356626EBF9BFA;
	fma.rn.f64 	%fd30, %fd29, %fd12, 0d3F5BCA68F73D6AFC;
	fma.rn.f64 	%fd31, %fd30, %fd12, 0dBF2B6B69EBBC280B;
	fma.rn.f64 	%fd32, %fd31, %fd12, 0dBF9396685912A453;
	fma.rn.f64 	%fd33, %fd32, %fd12, 0d3FBA4F4E2A1ABEF8;
	fma.rn.f64 	%fd34, %fd33, %fd12, 0d3FE45F306DC9C8BB;
	fma.rn.f64 	%fd35, %fd34, %fd12, 0d3FC06EBA8214DB69;
	fma.rn.f64 	%fd36, %fd35, %fd12, %fd12;
	sub.f64 	%fd37, %fd12, %fd36;
	fma.rn.f64 	%fd38, %fd35, %fd12, %fd37;
	neg.f64 	%fd39, %fd36;
	neg.f64 	%fd40, %fd38;
	cvt.rn.f32.f64 	%f47, %fd39;
	mul.f32 	%f48, %f47, 0f3FB8AA3B;
	cvt.rni.f32.f32 	%f49, %f48;
	cvt.f64.f32 	%fd41, %f49;
	fma.rn.f64 	%fd42, %fd41, 0dBFE62E42FEFA39EF, %fd39;
	fma.rn.f64 	%fd43, %fd42, 0d3E5AE904A4741B81, 0d3E928A27F89B6999;
	fma.rn.f64 	%fd44, %fd43, %fd42, 0d3EC71DE715FF7E07;
	fma.rn.f64 	%fd45, %fd44, %fd42, 0d3EFA019A6B0AC45A;
	fma.rn.f64 	%fd46, %fd45, %fd42, 0d3F2A01A017EED94F;
	fma.rn.f64 	%fd47, %fd46, %fd42, 0d3F56C16C17F2A71B;
	fma.rn.f64 	%fd48, %fd47, %fd42, 0d3F811111111173C4;
	fma.rn.f64 	%fd49, %fd48, %fd42, 0d3FA555555555211A;
	fma.rn.f64 	%fd50, %fd49, %fd42, 0d3FC5555555555540;
	fma.rn.f64 	%fd51, %fd50, %fd42, 0d3FE0000000000005;
	mul.f64 	%fd52, %fd42, %fd51;
	fma.rn.f64 	%fd53, %fd52, %fd42, %fd40;
	add.f64 	%fd54, %fd42, %fd53;
	ex2.approx.ftz.f32 	%f50, %f49;
	cvt.f64.f32 	%fd55, %f50;
	mov.f64 	%fd56, 0d3FF0000000000000;
	sub.f64 	%fd57, %fd56, %fd55;
	neg.f64 	%fd58, %fd54;
	fma.rn.f64 	%fd59, %fd58, %fd55, %fd57;
	setp.ge.f64 	%p4, %fd12, 0d4017AFB48DC96626;
	selp.f64 	%fd60, 0d3FF0000000000000, %fd59, %p4;
	copysign.f64 	%fd61, %fd11, %fd60;
	mul.f64 	%fd62, %fd61, 0d3FD0000000000000;
	cvt.rn.f32.f64 	%f51, %fd62;
	mul.f32 	%f52, %f2, %f51;
	cvt.f64.f32 	%fd63, %f31;
	mul.f64 	%fd64, %fd63, 0d3FE6A09E667F3BCD;
	abs.f64 	%fd65, %fd64;
	fma.rn.f64 	%fd66, %fd65, 0dBCF0679AFBA6F279, 0d3D47088FDB46FA5F;
	fma.rn.f64 	%fd67, %fd66, %fd65, 0dBD8DF9F9B976A9B2;
	fma.rn.f64 	%fd68, %fd67, %fd65, 0d3DC7F1F5590CC332;
	fma.rn.f64 	%fd69, %fd68, %fd65, 0dBDFA28A3CD2D56C4;
	fma.rn.f64 	%fd70, %fd69, %fd65, 0d3E2485EE67835925;
	fma.rn.f64 	%fd71, %fd70, %fd65, 0dBE476DB45919F583;
	fma.rn.f64 	%fd72, %fd71, %fd65, 0d3E62D698D98C8D71;
	fma.rn.f64 	%fd73, %fd72, %fd65, 0dBE720A2C7155D5C6;
	fma.rn.f64 	%fd74, %fd73, %fd65, 0dBE41D29B37CA1397;
	fma.rn.f64 	%fd75, %fd74, %fd65, 0d3EA2EF6CC0F67A49;
	fma.rn.f64 	%fd76, %fd75, %fd65, 0dBEC102B892333B6F;
	fma.rn.f64 	%fd77, %fd76, %fd65, 0d3ECA30375BA9A84E;
	fma.rn.f64 	%fd78, %fd77, %fd65, 0d3ECAAD18DEDEA43E;
	fma.rn.f64 	%fd79, %fd78, %fd65, 0dBEFF05355BC5B225;
	fma.rn.f64 	%fd80, %fd79, %fd65, 0d3F10E37A3108BC8B;
	fma.rn.f64 	%fd81, %fd80, %fd65, 0d3EFB292D828E5CB2;
	fma.rn.f64 	%fd82, %fd81, %fd65, 0dBF4356626EBF9BFA;
	fma.rn.f64 	%fd83, %fd82, %fd65, 0d3F5BCA68F73D6AFC;
	fma.rn.f64 	%fd84, %fd83, %fd65, 0dBF2B6B69EBBC280B;
	fma.rn.f64 	%fd85, %fd84, %fd65, 0dBF9396685912A453;
	fma.rn.f64 	%fd86, %fd85, %fd65, 0d3FBA4F4E2A1ABEF8;
	fma.rn.f64 	%fd87, %fd86, %fd65, 0d3FE45F306DC9C8BB;
	fma.rn.f64 	%fd88, %fd87, %fd65, 0d3FC06EBA8214DB69;
	fma.rn.f64 	%fd89, %fd88, %fd65, %fd65;
	sub.f64 	%fd90, %fd65, %fd89;
	fma.rn.f64 	%fd91, %fd88, %fd65, %fd90;
	neg.f64 	%fd92, %fd89;
	neg.f64 	%fd93, %fd91;
	cvt.rn.f32.f64 	%f53, %fd92;
	mul.f32 	%f54, %f53, 0f3FB8AA3B;
	cvt.rni.f32.f32 	%f55, %f54;
	cvt.f64.f32 	%fd94, %f55;
	fma.rn.f64 	%fd95, %fd94, 0dBFE62E42FEFA39EF, %fd92;
	fma.rn.f64 	%fd96, %fd95, 0d3E5AE904A4741B81, 0d3E928A27F89B6999;
	fma.rn.f64 	%fd97, %fd96, %fd95, 0d3EC71DE715FF7E07;
	fma.rn.f64 	%fd98, %fd97, %fd95, 0d3EFA019A6B0AC45A;
	fma.rn.f64 	%fd99, %fd98, %fd95, 0d3F2A01A017EED94F;
	fma.rn.f64 	%fd100, %fd99, %fd95, 0d3F56C16C17F2A71B;
	fma.rn.f64 	%fd101, %fd100, %fd95, 0d3F811111111173C4;
	fma.rn.f64 	%fd102, %fd101, %fd95, 0d3FA555555555211A;
	fma.rn.f64 	%fd103, %fd102, %fd95, 0d3FC5555555555540;
	fma.rn.f64 	%fd104, %fd103, %fd95, 0d3FE0000000000005;
	mul.f64 	%fd105, %fd95, %fd104;
	fma.rn.f64 	%fd106, %fd105, %fd95, %fd93;
	add.f64 	%fd107, %fd95, %fd106;
	ex2.approx.ftz.f32 	%f56, %f55;
	cvt.f64.f32 	%fd108, %f56;
	sub.f64 	%fd109, %fd56, %fd108;
	neg.f64 	%fd110, %fd107;
	fma.rn.f64 	%fd111, %fd110, %fd108, %fd109;
	setp.ge.f64 	%p5, %fd65, 0d4017AFB48DC96626;
	selp.f64 	%fd112, 0d3FF0000000000000, %fd111, %p5;
	copysign.f64 	%fd113, %fd64, %fd112;
	mul.f64 	%fd114, %fd113, 0d3FD0000000000000;
	cvt.rn.f32.f64 	%f57, %fd114;
	mul.f32 	%f58, %f46, %f57;
	sub.f32 	%f59, %f52, %f58;
	st.global.f32 	[%rd21], %f59;
	sub.f32 	%f60, %f46, %f2;
	add.f32 	%f61, %f60, %f59;
	st.global.f32 	[%rd22], %f61;
	ret;

}


// ===== COMPILED SASS (sm_100) =====

	.target	sm_100

	.elftype	@"ET_EXEC"


//--------------------- .note.nv.tkinfo           --------------------------
	.section	.note.nv.tkinfo,"",@"SHT_NOTE"
	.sectionflags	@"SHF_NOTE_NV_TKINFO"
	.tkinfo
        /*0018*/ 	.word	0x00000002
        /*0030*/ 	.string	""
        /*0030*/ 	.string	"ptxas"
        /*0030*/ 	.string	"Cuda compilation tools, release 13.0, V13.0.88"
        /*0030*/ 	.string	"Build cuda_13.0.r13.0/compiler.36424714_0"
        /*0030*/ 	.string	"-arch sm_100 -m 64 "



//--------------------- .note.nv.cuinfo           --------------------------
	.section	.note.nv.cuinfo,"",@"SHT_NOTE"
	.sectionflags	@"SHF_NOTE_NV_CUINFO"
        /*0018*/ 	.short	0x0002
        /*001a*/ 	.short	0x0064
        /*001c*/ 	.short	0x0082
	.zero		2


//--------------------- .nv.info                  --------------------------
	.section	.nv.info,"",@"SHT_CUDA_INFO"
	.align	4


	//----- nvinfo : EIATTR_REGCOUNT
	.align		4
        /*0000*/ 	.byte	0x04, 0x2f
        /*0002*/ 	.short	(.L_1 - .L_0)
	.align		4
.L_0:
        /*0004*/ 	.word	index@(_Z5pricePfS_S_S_S_S_S_)
        /*0008*/ 	.word	0x00000020


	//----- nvinfo : EIATTR_FRAME_SIZE
	.align		4
.L_1:
        /*000c*/ 	.byte	0x04, 0x11
        /*000e*/ 	.short	(.L_3 - .L_2)
	.align		4
.L_2:
        /*0010*/ 	.word	index@($__internal_2_$__cuda_sm3x_div_rn_noftz_f32_slowpath)
        /*0014*/ 	.word	0x00000000


	//----- nvinfo : EIATTR_FRAME_SIZE
	.align		4
.L_3:
        /*0018*/ 	.byte	0x04, 0x11
        /*001a*/ 	.short	(.L_5 - .L_4)
	.align		4
.L_4:
        /*001c*/ 	.word	index@($__internal_1_$__cuda_sm20_sqrt_rn_f32_slowpath)
        /*0020*/ 	.word	0x00000000


	//----- nvinfo : EIATTR_FRAME_SIZE
	.align		4
.L_5:
        /*0024*/ 	.byte	0x04, 0x11
        /*0026*/ 	.short	(.L_7 - .L_6)
	.align		4
.L_6:
        /*0028*/ 	.word	index@($__internal_0_$__cuda_sm20_div_rn_f64_full)
        /*002c*/ 	.word	0x00000000


	//----- nvinfo : EIATTR_FRAME_SIZE
	.align		4
.L_7:
        /*0030*/ 	.byte	0x04, 0x11
        /*0032*/ 	.short	(.L_9 - .L_8)
	.align		4
.L_8:
        /*0034*/ 	.word	index@(_Z5pricePfS_S_S_S_S_S_)
        /*0038*/ 	.word	0x00000000


	//----- nvinfo : EIATTR_MIN_STACK_SIZE
	.align		4
.L_9:
        /*003c*/ 	.byte	0x04, 0x12
        /*003e*/ 	.short	(.L_11 - .L_10)
	.align		4
.L_10:
        /*0040*/ 	.word	index@(_Z5pricePfS_S_S_S_S_S_)
        /*0044*/ 	.word	0x00000000
.L_11:


//--------------------- .nv.compat                --------------------------
	.section	.nv.compat,"",@"SHT_CUDA_COMPAT_INFO"
	.align	4
        /*0000*/ 	.byte	0x02, 0x09, 0x00, 0x00, 0x02, 0x02, 0x01, 0x00, 0x02, 0x05, 0x05, 0x00, 0x03, 0x07, 0x01, 0x01
        /*0010*/ 	.byte	0x02, 0x03, 0x00, 0x00, 0x02, 0x06, 0x01, 0x00, 0x04, 0x0b, 0x08, 0x00, 0x01, 0x00, 0x00, 0x00
        /*0020*/ 	.byte	0x00, 0x00, 0x00, 0x00


//--------------------- .nv.info._Z5pricePfS_S_S_S_S_S_ --------------------------
	.section	.nv.info._Z5pricePfS_S_S_S_S_S_,"",@"SHT_CUDA_INFO"
	.sectionflags	@""
	.align	4


	//----- nvinfo : EIATTR_CUDA_API_VERSION
	.align		4
        /*0000*/ 	.byte	0x04, 0x37
        /*0002*/ 	.short	(.L_13 - .L_12)
.L_12:
        /*0004*/ 	.word	0x00000082


	//----- nvinfo : EIATTR_KPARAM_INFO
	.align		4
.L_13:
        /*0008*/ 	.byte	0x04, 0x17
        /*000a*/ 	.short	(.L_15 - .L_14)
.L_14:
        /*000c*/ 	.word	0x00000000
        /*0010*/ 	.short	0x0006
        /*0012*/ 	.short	0x0030
        /*0014*/ 	.byte	0x00, 0xf5, 0x21, 0x00


	//----- nvinfo : EIATTR_KPARAM_INFO
	.align		4
.L_15:
        /*0018*/ 	.byte	0x04, 0x17
        /*001a*/ 	.short	(.L_17 - .L_16)
.L_16:
        /*001c*/ 	.word	0x00000000
        /*0020*/ 	.short	0x0005
        /*0022*/ 	.short	0x0028
        /*0024*/ 	.byte	0x00, 0xf5, 0x21, 0x00


	//----- nvinfo : EIATTR_KPARAM_INFO
	.align		4
.L_17:
        /*0028*/ 	.byte	0x04, 0x17
        /*002a*/ 	.short	(.L_19 - .L_18)
.L_18:
        /*002c*/ 	.word	0x00000000
        /*0030*/ 	.short	0x0004
        /*0032*/ 	.short	0x0020
        /*0034*/ 	.byte	0x00, 0xf5, 0x21, 0x00


	//----- nvinfo : EIATTR_KPARAM_INFO
	.align		4
.L_19:
        /*0038*/ 	.byte	0x04, 0x17
        /*003a*/ 	.short	(.L_21 - .L_20)
.L_20:
        /*003c*/ 	.word	0x00000000
        /*0040*/ 	.short	0x0003
        /*0042*/ 	.short	0x0018
        /*0044*/ 	.byte	0x00, 0xf5, 0x21, 0x00


	//----- nvinfo : EIATTR_KPARAM_INFO
	.align		4
.L_21:
        /*0048*/ 	.byte	0x04, 0x17
        /*004a*/ 	.short	(.L_23 - .L_22)
.L_22:
        /*004c*/ 	.word	0x00000000
        /*0050*/ 	.short	0x0002
        /*0052*/ 	.short	0x0010
        /*0054*/ 	.byte	0x00, 0xf5, 0x21, 0x00


	//----- nvinfo : EIATTR_KPARAM_INFO
	.align		4
.L_23:
        /*0058*/ 	.byte	0x04, 0x17
        /*005a*/ 	.short	(.L_25 - .L_24)
.L_24:
        /*005c*/ 	.word	0x00000000
        /*0060*/ 	.short	0x0001
        /*0062*/ 	.short	0x0008
        /*0064*/ 	.byte	0x00, 0xf5, 0x21, 0x00


	//----- nvinfo : EIATTR_KPARAM_INFO
	.align		4
.L_25:
        /*0068*/ 	.byte	0x04, 0x17
        /*006a*/ 	.short	(.L_27 - .L_26)
.L_26:
        /*006c*/ 	.word	0x00000000
        /*0070*/ 	.short	0x0000
        /*0072*/ 	.short	0x0000
        /*0074*/ 	.byte	0x00, 0xf5, 0x21, 0x00


	//----- nvinfo : EIATTR_SPARSE_MMA_MASK
	.align		4
.L_27:
        /*0078*/ 	.byte	0x03, 0x50
        /*007a*/ 	.short	0x0000


	//----- nvinfo : EIATTR_MAXREG_COUNT
	.align		4
        /*007c*/ 	.byte	0x03, 0x1b
        /*007e*/ 	.short	0x00ff


	//----- nvinfo : EIATTR_MERCURY_ISA_VERSION
	.align		4
        /*0080*/ 	.byte	0x03, 0x5f
        /*0082*/ 	.short	0x0101


	//----- nvinfo : EIATTR_VRC_CTA_INIT_COUNT
	.align		4
        /*0084*/ 	.byte	0x02, 0x4a
	.zero		1
	.zero		1


	//----- nvinfo : EIATTR_EXIT_INSTR_OFFSETS
	.align		4
        /*0088*/ 	.byte	0x04, 0x1c
        /*008a*/ 	.short	(.L_29 - .L_28)


	//   ....[0]....
.L_28:
        /*008c*/ 	.word	0x00001390


	//----- nvinfo : EIATTR_CRS_STACK_SIZE
	.align		4
.L_29:
        /*0090*/ 	.byte	0x04, 0x1e
        /*0092*/ 	.short	(.L_31 - .L_30)
.L_30:
        /*0094*/ 	.word	0x00000000


	//----- nvinfo : EIATTR_CBANK_PARAM_SIZE
	.align		4
.L_31:
        /*0098*/ 	.byte	0x03, 0x19
        /*009a*/ 	.short	0x0038


	//----- nvinfo : EIATTR_PARAM_CBANK
	.align		4
        /*009c*/ 	.byte	0x04, 0x0a
        /*009e*/ 	.short	(.L_33 - .L_32)
	.align		4
.L_32:
        /*00a0*/ 	.word	index@(.nv.constant0._Z5pricePfS_S_S_S_S_S_)
        /*00a4*/ 	.short	0x0380
        /*00a6*/ 	.short	0x0038


	//----- nvinfo : EIATTR_SW_WAR
	.align		4
.L_33:
        /*00a8*/ 	.byte	0x04, 0x36
        /*00aa*/ 	.short	(.L_35 - .L_34)
.L_34:
        /*00ac*/ 	.word	0x00000008
.L_35:


//--------------------- .nv.callgraph             --------------------------
	.section	.nv.callgraph,"",@"SHT_CUDA_CALLGRAPH"
	.align	4
	.sectionentsize	8
	.align		4
        /*0000*/ 	.word	0x00000000
	.align		4
        /*0004*/ 	.word	0xffffffff
	.align		4
        /*0008*/ 	.word	0x00000000
	.align		4
        /*000c*/ 	.word	0xfffffffe
	.align		4
        /*0010*/ 	.word	0x00000000
	.align		4
        /*0014*/ 	.word	0xfffffffd
	.align		4
        /*0018*/ 	.word	0x00000000
	.align		4
        /*001c*/ 	.word	0xfffffffc


//--------------------- .text._Z5pricePfS_S_S_S_S_S_ --------------------------
	.section	.text._Z5pricePfS_S_S_S_S_S_,"ax",@progbits
	.align	128
        .global         _Z5pricePfS_S_S_S_S_S_
        .type           _Z5pricePfS_S_S_S_S_S_,@function
        .size           _Z5pricePfS_S_S_S_S_S_,(.L_x_27 - _Z5pricePfS_S_S_S_S_S_)
        .other          _Z5pricePfS_S_S_S_S_S_,@"STO_CUDA_ENTRY STV_DEFAULT"
_Z5pricePfS_S_S_S_S_S_:
.text._Z5pricePfS_S_S_S_S_S_:
[----:B------:R-:W-:Y:S01]  /*0000*/  LDC R1, c[0x0][0x37c] ;  /* 0x0000df00ff017b82 */ /* 0x000fe20000000800 */
[----:B------:R-:W0:Y:S07]  /*0010*/  S2R R5, SR_TID.X ;  /* 0x0000000000057919 */ /* 0x000e2e0000002100 */
[----:B------:R-:W0:Y:S01]  /*0020*/  LDC.64 R2, c[0x0][0x390] ;  /* 0x0000e400ff027b82 */ /* 0x000e220000000a00 */
[----:B------:R-:W1:Y:S07]  /*0030*/  LDCU.64 UR4, c[0x0][0x358] ;  /* 0x00006b00ff0477ac */ /* 0x000e6e0008000a00 */
[----:B------:R-:W2:Y:S08]  /*0040*/  LDC.64 R6, c[0x0][0x3a0] ;  /* 0x0000e800ff067b82 */ /* 0x000eb00000000a00 */
[----:B------:R-:W3:Y:S08]  /*0050*/  LDC.64 R8, c[0x0][0x380] ;  /* 0x0000e000ff087b82 */ /* 0x000ef00000000a00 */
[----:B------:R-:W4:Y:S01]  /*0060*/  LDC.64 R10, c[0x0][0x388] ;  /* 0x0000e200ff0a7b82 */ /* 0x000f220000000a00 */
[----:B0-----:R-:W-:-:S07]  /*0070*/  IMAD.WIDE.U32 R2, R5, 0x4, R2 ;  /* 0x0000000405027825 */ /* 0x001fce00078e0002 */
[----:B------:R-:W0:Y:S01]  /*0080*/  LDC.64 R12, c[0x0][0x398] ;  /* 0x0000e600ff0c7b82 */ /* 0x000e220000000a00 */
[----:B-1----:R-:W4:Y:S01]  /*0090*/  LDG.E R3, desc[UR4][R2.64] ;  /* 0x0000000402037981 */ /* 0x002f22000c1e1900 */
[----:B--2---:R-:W-:-:S04]  /*00a0*/  IMAD.WIDE.U32 R6, R5, 0x4, R6 ;  /* 0x0000000405067825 */ /* 0x004fc800078e0006 */
[C---:B---3--:R-:W-:Y:S02]  /*00b0*/  IMAD.WIDE.U32 R8, R5.reuse, 0x4, R8 ;  /* 0x0000000405087825 */ /* 0x048fe400078e0008 */
[----:B------:R1:W5:Y:S02]  /*00c0*/  LDG.E R6, desc[UR4][R6.64] ;  /* 0x0000000406067981 */ /* 0x000364000c1e1900 */
[----:B----4-:R-:W-:-:S05]  /*00d0*/  IMAD.WIDE.U32 R10, R5, 0x4, R10 ;  /* 0x00000004050a7825 */ /* 0x010fca00078e000a */
[----:B------:R1:W5:Y:S01]  /*00e0*/  LDG.E R0, desc[UR4][R10.64] ;  /* 0x000000040a007981 */ /* 0x000362000c1e1900 */
[----:B0-----:R-:W-:-:S03]  /*00f0*/  IMAD.WIDE.U32 R12, R5, 0x4, R12 ;  /* 0x00000004050c7825 */ /* 0x001fc600078e000c */
[----:B------:R1:W5:Y:S04]  /*0100*/  LDG.E R5, desc[UR4][R8.64] ;  /* 0x0000000408057981 */ /* 0x000368000c1e1900 */
[----:B------:R1:W5:Y:S01]  /*0110*/  LDG.E R4, desc[UR4][R12.64] ;  /* 0x000000040c047981 */ /* 0x000362000c1e1900 */
[----:B------:R-:W-:Y:S01]  /*0120*/  BSSY.RECONVERGENT B0, `(.L_x_0) ;  /* 0x000000c000007945 */ /* 0x000fe20003800200 */
[----:B------:R-:W-:Y:S01]  /*0130*/  VIADD R15, R3, 0xf3000000 ;  /* 0xf3000000030f7836 */ /* 0x000fe20000000000 */
[----:B------:R1:W0:Y:S04]  /*0140*/  MUFU.RSQ R14, R3 ;  /* 0x00000003000e7308 */ /* 0x0002280000001400 */
[----:B------:R-:W-:-:S13]  /*0150*/  ISETP.GT.U32.AND P0, PT, R15, 0x727fffff, PT ;  /* 0x727fffff0f00780c */ /* 0x000fda0003f04070 */
[----:B01----:R-:W-:Y:S05]  /*0160*/  @!P0 BRA `(.L_x_1) ;  /* 0x00000000000c8947 */ /* 0x003fea0003800000 */
[----:B------:R-:W-:-:S07]  /*0170*/  MOV R11, 0x190 ;  /* 0x00000190000b7802 */ /* 0x000fce0000000f00 */
[----:B-----5:R-:W-:Y:S05]  /*0180*/  CALL.REL.NOINC `($__internal_1_$__cuda_sm20_sqrt_rn_f32_slowpath) ;  /* 0x0000001800007944 */ /* 0x020fea0003c00000 */
[----:B------:R-:W-:Y:S05]  /*0190*/  BRA `(.L_x_2) ;  /* 0x0000000000107947 */ /* 0x000fea0003800000 */
.L_x_1:
[----:B------:R-:W-:Y:S01]  /*01a0*/  FMUL.FTZ R2, R3, R14 ;  /* 0x0000000e03027220 */ /* 0x000fe20000410000 */
[----:B------:R-:W-:-:S03]  /*01b0*/  FMUL.FTZ R14, R14, 0.5 ;  /* 0x3f0000000e0e7820 */ /* 0x000fc60000410000 */
[----:B------:R-:W-:-:S04]  /*01c0*/  FFMA R7, -R2, R2, R3 ;  /* 0x0000000202077223 */ /* 0x000fc80000000103 */
[----:B------:R-:W-:-:S07]  /*01d0*/  FFMA R7, R7, R14, R2 ;  /* 0x0000000e07077223 */ /* 0x000fce0000000002 */
.L_x_2:
[----:B------:R-:W-:Y:S05]  /*01e0*/  BSYNC.RECONVERGENT B0 ;  /* 0x0000000000007941 */ /* 0x000fea0003800200 */
.L_x_0:
[----:B-----5:R-:W0:Y:S01]  /*01f0*/  MUFU.RCP R2, R5 ;  /* 0x0000000500027308 */ /* 0x020e220000001000 */
[----:B------:R-:W-:Y:S01]  /*0200*/  BSSY.RECONVERGENT B0, `(.L_x_3) ;  /* 0x000000b000007945 */ /* 0x000fe20003800200 */
[----:B------:R-:W-:-:S06]  /*0210*/  FMUL R24, R6, R7 ;  /* 0x0000000706187220 */ /* 0x000fcc0000400000 */
[----:B------:R-:W1:Y:S01]  /*0220*/  FCHK P0, R0, R5 ;  /* 0x0000000500007302 */ /* 0x000e620000000000 */
[----:B0-----:R-:W-:-:S04]  /*0230*/  FFMA R9, -R5, R2, 1 ;  /* 0x3f80000005097423 */ /* 0x001fc80000000102 */
[----:B------:R-:W-:-:S04]  /*0240*/  FFMA R9, R2, R9, R2 ;  /* 0x0000000902097223 */ /* 0x000fc80000000002 */
[----:B------:R-:W-:-:S04]  /*0250*/  FFMA R2, R0, R9, RZ ;  /* 0x0000000900027223 */ /* 0x000fc800000000ff */
[----:B------:R-:W-:-:S04]  /*0260*/  FFMA R8, -R5, R2, R0 ;  /* 0x0000000205087223 */ /* 0x000fc80000000100 */
[----:B------:R-:W-:Y:S01]  /*0270*/  FFMA R2, R9, R8, R2 ;  /* 0x0000000809027223 */ /* 0x000fe20000000002 */
[----:B-1----:R-:W-:Y:S06]  /*0280*/  @!P0 BRA `(.L_x_4) ;  /* 0x0000000000088947 */ /* 0x002fec0003800000 */
[----:B------:R-:W-:-:S07]  /*0290*/  MOV R8, 0x2b0 ;  /* 0x000002b000087802 */ /* 0x000fce0000000f00 */
[----:B------:R-:W-:Y:S05]  /*02a0*/  CALL.REL.NOINC `($__internal_2_$__cuda_sm3x_div_rn_noftz_f32_slowpath) ;  /* 0x0000001800147944 */ /* 0x000fea0003c00000 */
.L_x_4:
[----:B------:R-:W-:Y:S05]  /*02b0*/  BSYNC.RECONVERGENT B0 ;  /* 0x0000000000007941 */ /* 0x000fea0003800200 */
.L_x_3:
[C---:B------:R-:W-:Y:S01]  /*02c0*/  FSETP.GEU.AND P0, PT, R2.reuse, 1.175494350822287508e-38, PT ;  /* 0x008000000200780b */ /* 0x040fe20003f0e000 */
[----:B------:R-:W0:Y:S01]  /*02d0*/  F2F.F64.F32 R28, R24 ;  /* 0x00000018001c7310 */ /* 0x000e220000201800 */
[----:B------:R-:W-:Y:S11]  /*02e0*/  BSSY.RECONVERGENT B0, `(.L_x_5) ;  /* 0x0000036000007945 */ /* 0x000ff60003800200 */
[----:B------:R-:W-:Y:S01]  /*02f0*/  @!P0 FMUL R2, R2, 8388608 ;  /* 0x4b00000002028820 */ /* 0x000fe20000400000 */
[----:B0-----:R-:W0:Y:S03]  /*0300*/  MUFU.RCP64H R11, R29 ;  /* 0x0000001d000b7308 */ /* 0x001e260000001800 */
[----:B------:R-:W-:-:S05]  /*0310*/  VIADD R7, R2, 0xc0d55555 ;  /* 0xc0d5555502077836 */ /* 0x000fca0000000000 */
[----:B------:R-:W-:Y:S01]  /*0320*/  LOP3.LUT R9, R7, 0xff800000, RZ, 0xc0, !PT ;  /* 0xff80000007097812 */ /* 0x000fe200078ec0ff */
[----:B------:R-:W-:-:S03]  /*0330*/  IMAD.MOV.U32 R7, RZ, RZ, 0x3e055027 ;  /* 0x3e055027ff077424 */ /* 0x000fc600078e00ff */
[----:B------:R-:W-:Y:S01]  /*0340*/  I2FP.F32.S32 R10, R9 ;  /* 0x00000009000a7245 */ /* 0x000fe20000201400 */
[----:B------:R-:W-:-:S04]  /*0350*/  IMAD.IADD R8, R2, 0x1, -R9 ;  /* 0x0000000102087824 */ /* 0x000fc800078e0a09 */
[----:B------:R-:W-:-:S04]  /*0360*/  FADD R8, R8, -1 ;  /* 0xbf80000008087421 */ /* 0x000fc80000000000 */
[----:B------:R-:W-:-:S04]  /*0370*/  FFMA R7, R8, -R7, 0.14084610342979431152 ;  /* 0x3e1039f608077423 */ /* 0x000fc80000000807 */
[----:B------:R-:W-:-:S04]  /*0380*/  FFMA R7, R8, R7, -0.12148627638816833496 ;  /* 0xbdf8cdcc08077423 */ /* 0x000fc80000000007 */
[----:B------:R-:W-:-:S04]  /*0390*/  FFMA R7, R8, R7, 0.13980610668659210205 ;  /* 0x3e0f295508077423 */ /* 0x000fc80000000007 */
[----:B------:R-:W-:-:S04]  /*03a0*/  FFMA R7, R8, R7, -0.16684235632419586182 ;  /* 0xbe2ad8b908077423 */ /* 0x000fc80000000007 */
[----:B------:R-:W-:-:S04]  /*03b0*/  FFMA R7, R8, R7, 0.20012299716472625732 ;  /* 0x3e4ced0b08077423 */ /* 0x000fc80000000007 */
[----:B------:R-:W-:Y:S01]  /*03c0*/  FFMA R13, R8, R7, -0.24999669194221496582 ;  /* 0xbe7fff22080d7423 */ /* 0x000fe20000000007 */
[----:B------:R-:W-:Y:S02]  /*03d0*/  FSEL R7, RZ, -23, P0 ;  /* 0xc1b80000ff077808 */ /* 0x000fe40000000000 */
[----:B------:R-:W-:Y:S01]  /*03e0*/  ISETP.GT.U32.AND P0, PT, R2, 0x7f7fffff, PT ;  /* 0x7f7fffff0200780c */ /* 0x000fe20003f04070 */
[----:B------:R-:W-:Y:S02]  /*03f0*/  FFMA R13, R8, R13, 0.33333182334899902344 ;  /* 0x3eaaaa78080d7423 */ /* 0x000fe4000000000d */
[----:B------:R-:W-:Y:S01]  /*0400*/  FFMA R9, R10, 1.1920928955078125e-07, R7 ;  /* 0x340000000a097823 */ /* 0x000fe20000000007 */
[----:B------:R-:W-:Y:S02]  /*0410*/  HFMA2 R10, -RZ, RZ, 0, 5.9604644775390625e-08 ;  /* 0x00000001ff0a7431 */ /* 0x000fe400000001ff */
[C---:B------:R-:W-:Y:S01]  /*0420*/  FFMA R13, R8.reuse, R13, -0.5 ;  /* 0xbf000000080d7423 */ /* 0x040fe2000000000d */
[----:B------:R-:W1:Y:S03]  /*0430*/  F2F.F64.F32 R6, R6 ;  /* 0x0000000600067310 */ /* 0x000e660000201800 */
[----:B------:R-:W-:Y:S01]  /*0440*/  FMUL R15, R8, R13 ;  /* 0x0000000d080f7220 */ /* 0x000fe20000400000 */
[----:B0-----:R-:W-:-:S03]  /*0450*/  DFMA R12, -R28, R10, 1 ;  /* 0x3ff000001c0c742b */ /* 0x001fc6000000010a */
[----:B------:R-:W-:Y:S01]  /*0460*/  FFMA R8, R8, R15, R8 ;  /* 0x0000000f08087223 */ /* 0x000fe20000000008 */
[----:B------:R-:W-:-:S03]  /*0470*/  IMAD.MOV.U32 R15, RZ, RZ, 0x7f800000 ;  /* 0x7f800000ff0f7424 */ /* 0x000fc600078e00ff */
[----:B------:R-:W-:Y:S01]  /*0480*/  FFMA R16, R9, 0.69314718246459960938, R8 ;  /* 0x3f31721809107823 */ /* 0x000fe20000000008 */
[C---:B------:R-:W-:Y:S01]  /*0490*/  @P0 FFMA R16, R2.reuse, R15, +INF ;  /* 0x7f80000002100423 */ /* 0x040fe2000000000f */
[----:B------:R-:W0:Y:S01]  /*04a0*/  F2F.F64.F32 R8, R4 ;  /* 0x0000000400087310 */ /* 0x000e220000201800 */
[----:B------:R-:W-:Y:S01]  /*04b0*/  DFMA R12, R12, R12, R12 ;  /* 0x0000000c0c0c722b */ /* 0x000fe2000000000c */
[----:B------:R-:W-:-:S04]  /*04c0*/  FSETP.NEU.AND P0, PT, R2, RZ, PT ;  /* 0x000000ff0200720b */ /* 0x000fc80003f0d000 */
[----:B------:R-:W-:Y:S01]  /*04d0*/  FSEL R2, R16, -INF , P0 ;  /* 0xff80000010027808 */ /* 0x000fe20000000000 */
[----:B-1----:R-:W-:Y:S01]  /*04e0*/  DMUL R16, R6, 0.5 ;  /* 0x3fe0000006107828 */ /* 0x002fe20000000000 */
[----:B------:R-:W-:Y:S01]  /*04f0*/  F2F.F64.F32 R14, R3 ;  /* 0x00000003000e7310 */ /* 0x000fe20000201800 */
[----:B------:R-:W-:-:S06]  /*0500*/  DFMA R12, R10, R12, R10 ;  /* 0x0000000c0a0c722b */ /* 0x000fcc000000000a */
[----:B0-----:R-:W-:Y:S01]  /*0510*/  DFMA R8, R6, R16, R8 ;  /* 0x000000100608722b */ /* 0x001fe20000000008 */
[----:B------:R-:W0:Y:S01]  /*0520*/  F2F.F64.F32 R10, R2 ;  /* 0x00000002000a7310 */ /* 0x000e220000201800 */
[----:B------:R-:W-:Y:S01]  /*0530*/  DFMA R18, -R28, R12, 1 ;  /* 0x3ff000001c12742b */ /* 0x000fe2000000010c */
[----:B------:R-:W1:Y:S07]  /*0540*/  LDC.64 R6, c[0x0][0x3a8] ;  /* 0x0000ea00ff067b82 */ /* 0x000e6e0000000a00 */
[----:B------:R-:W-:-:S02]  /*0550*/  DFMA R12, R12, R18, R12 ;  /* 0x000000120c0c722b */ /* 0x000fc4000000000c */
[----:B------:R-:W1:Y:S01]  /*0560*/  S2R R19, SR_TID.X ;  /* 0x0000000000137919 */ /* 0x000e620000002100 */
[----:B0-----:R-:W-:Y:S01]  /*0570*/  DFMA R14, R8, R14, R10 ;  /* 0x0000000e080e722b */ /* 0x001fe2000000000a */
[----:B------:R-:W0:Y:S07]  /*0580*/  LDC.64 R8, c[0x0][0x3b0] ;  /* 0x0000ec00ff087b82 */ /* 0x000e2e0000000a00 */
[----:B------:R-:W-:Y:S02]  /*0590*/  DMUL R10, R14, R12 ;  /* 0x0000000c0e0a7228 */ /* 0x000fe40000000000 */
[----:B------:R-:W-:-:S06]  /*05a0*/  FSETP.GEU.AND P1, PT, |R15|, 6.5827683646048100446e-37, PT ;  /* 0x036000000f00780b */ /* 0x000fcc0003f2e200 */
[----:B------:R-:W-:-:S08]  /*05b0*/  DFMA R16, -R28, R10, R14 ;  /* 0x0000000a1c10722b */ /* 0x000fd0000000010e */
[----:B------:R-:W-:Y:S01]  /*05c0*/  DFMA R12, R12, R16, R10 ;  /* 0x000000100c0c722b */ /* 0x000fe2000000000a */
[----:B-1----:R-:W-:-:S04]  /*05d0*/  IMAD.WIDE.U32 R6, R19, 0x4, R6 ;  /* 0x0000000413067825 */ /* 0x002fc800078e0006 */
[----:B0-----:R-:W-:-:S05]  /*05e0*/  IMAD.WIDE.U32 R8, R19, 0x4, R8 ;  /* 0x0000000413087825 */ /* 0x001fca00078e0008 */
[----:B------:R-:W-:-:S05]  /*05f0*/  FFMA R2, RZ, R29, R13 ;  /* 0x0000001dff027223 */ /* 0x000fca000000000d */
[----:B------:R-:W-:-:S13]  /*0600*/  FSETP.GT.AND P0, PT, |R2|, 1.469367938527859385e-39, PT ;  /* 0x001000000200780b */ /* 0x000fda0003f04200 */
[----:B------:R-:W-:Y:S05]  /*0610*/  @P0 BRA P1, `(.L_x_6) ;  /* 0x0000000000080947 */ /* 0x000fea0000800000 */
[----:B------:R-:W-:-:S07]  /*0620*/  MOV R2, 0x640 ;  /* 0x0000064000027802 */ /* 0x000fce0000000f00 */
[----:B------:R-:W-:Y:S05]  /*0630*/  CALL.REL.NOINC `($__internal_0_$__cuda_sm20_div_rn_f64_full) ;  /* 0x0000000c00587944 */ /* 0x000fea0003c00000 */
.L_x_6:
[----:B------:R-:W-:Y:S05]  /*0640*/  BSYNC.RECONVERGENT B0 ;  /* 0x0000000000007941 */ /* 0x000fea0003800200 */
.L_x_5:
[----:B------:R-:W0:Y:S01]  /*0650*/  F2F.F32.F64 R13, R12 ;  /* 0x0000000c000d7310 */ /* 0x000e220000301000 */
[----:B------:R-:W-:Y:S01]  /*0660*/  UMOV UR6, 0x667f3bcd ;  /* 0x667f3bcd00067882 */ /* 0x000fe20000000000 */
[----:B------:R-:W-:Y:S01]  /*0670*/  UMOV UR7, 0x3fe6a09e ;  /* 0x3fe6a09e00077882 */ /* 0x000fe20000000000 */
[----:B------:R-:W-:Y:S01]  /*0680*/  IMAD.MOV.U32 R14, RZ, RZ, -0x24b905a1 ;  /* 0xdb46fa5fff0e7424 */ /* 0x000fe200078e00ff */
[----:B------:R-:W-:Y:S01]  /*0690*/  UMOV UR8, 0xfba6f279 ;  /* 0xfba6f27900087882 */ /* 0x000fe20000000000 */
[----:B------:R-:W-:Y:S01]  /*06a0*/  IMAD.MOV.U32 R15, RZ, RZ, 0x3d47088f ;  /* 0x3d47088fff0f7424 */ /* 0x000fe200078e00ff */
[----:B------:R-:W-:Y:S01]  /*06b0*/  UMOV UR9, 0x3cf0679a ;  /* 0x3cf0679a00097882 */ /* 0x000fe20000000000 */
        /* <DEDUP_REMOVED lines=8> */
[----:B0-----:R-:W0:Y:S01]  /*0740*/  F2F.F64.F32 R10, R13 ;  /* 0x0000000d000a7310 */ /* 0x001e220000201800 */
        /* <DEDUP_REMOVED lines=10> */
[----:B------:R-:W-:Y:S01]  /*07f0*/  FADD R24, -R24, R13 ;  /* 0x0000000d18187221 */ /* 0x000fe20000000100 */
[----:B------:R-:W-:Y:S01]  /*0800*/  UMOV UR28, 0x3108bc8b ;  /* 0x3108bc8b001c7882 */ /* 0x000fe20000000000 */
[----:B------:R-:W-:Y:S01]  /*0810*/  UMOV UR29, 0x3f10e37a ;  /* 0x3f10e37a001d7882 */ /* 0x000fe20000000000 */
[----:B------:R-:W-:Y:S01]  /*0820*/  UMOV UR30, 0x828e5cb2 ;  /* 0x828e5cb2001e7882 */ /* 0x000fe20000000000 */
[----:B0-----:R-:W-:Y:S01]  /*0830*/  DMUL R10, R10, UR6 ;  /* 0x000000060a0a7c28 */ /* 0x001fe20008000000 */
[----:B------:R-:W0:Y:S01]  /*0840*/  F2F.F64.F32 R12, R24 ;  /* 0x00000018000c7310 */ /* 0x000e220000201800 */
[----:B------:R-:W-:Y:S01]  /*0850*/  UMOV UR31, 0x3efb292d ;  /* 0x3efb292d001f7882 */ /* 0x000fe20000000000 */
[----:B------:R-:W-:Y:S01]  /*0860*/  UMOV UR32, 0xb976a9b2 ;  /* 0xb976a9b200207882 */ /* 0x000fe20000000000 */
[----:B------:R-:W-:Y:S01]  /*0870*/  UMOV UR33, 0x3d8df9f9 ;  /* 0x3d8df9f900217882 */ /* 0x000fe20000000000 */
[----:B------:R-:W-:Y:S01]  /*0880*/  UMOV UR34, 0x590cc332 ;  /* 0x590cc33200227882 */ /* 0x000fe20000000000 */
[----:B------:R-:W-:Y:S01]  /*0890*/  UMOV UR35, 0x3dc7f1f5 ;  /* 0x3dc7f1f500237882 */ /* 0x000fe20000000000 */
[----:B------:R-:W-:Y:S01]  /*08a0*/  UMOV UR36, 0xcd2d56c4 ;  /* 0xcd2d56c400247882 */ /* 0x000fe20000000000 */
[----:B------:R-:W-:Y:S01]  /*08b0*/  DFMA R16, |R10|, -UR8, R14 ;  /* 0x800000080a107c2b */ /* 0x000fe2000800020e */
[----:B------:R-:W-:Y:S01]  /*08c0*/  UMOV UR37, 0x3dfa28a3 ;  /* 0x3dfa28a300257882 */ /* 0x000fe20000000000 */
[----:B------:R-:W-:Y:S01]  /*08d0*/  UMOV UR38, 0x67835925 ;  /* 0x6783592500267882 */ /* 0x000fe20000000000 */
[----:B------:R-:W-:Y:S01]  /*08e0*/  UMOV UR39, 0x3e2485ee ;  /* 0x3e2485ee00277882 */ /* 0x000fe20000000000 */
[----:B------:R-:W-:-:S04]  /*08f0*/  FMUL R4, R3, -R4 ;  /* 0x8000000403047220 */ /* 0x000fc80000400000 */
[----:B------:R-:W-:Y:S01]  /*0900*/  DFMA R16, |R10|, R16, -UR10 ;  /* 0x8000000a0a107e2b */ /* 0x000fe20008000210 */
[----:B------:R-:W-:Y:S01]  /*0910*/  UMOV UR10, 0x590cc332 ;  /* 0x590cc332000a7882 */ /* 0x000fe20000000000 */
[----:B------:R-:W-:Y:S01]  /*0920*/  UMOV UR11, 0x3dc7f1f5 ;  /* 0x3dc7f1f5000b7882 */ /* 0x000fe20000000000 */
[----:B0-----:R-:W-:Y:S01]  /*0930*/  DMUL R12, R12, UR6 ;  /* 0x000000060c0c7c28 */ /* 0x001fe20008000000 */
[----:B------:R-:W-:Y:S01]  /*0940*/  UMOV UR6, 0x6ebf9bfa ;  /* 0x6ebf9bfa00067882 */ /* 0x000fe20000000000 */
[----:B------:R-:W-:-:S03]  /*0950*/  UMOV UR7, 0x3f435662 ;  /* 0x3f43566200077882 */ /* 0x000fc60000000000 */
[----:B------:R-:W-:Y:S01]  /*0960*/  DFMA R16, |R10|, R16, UR10 ;  /* 0x0000000a0a107e2b */ /* 0x000fe20008000210 */
[----:B------:R-:W-:Y:S01]  /*0970*/  UMOV UR10, 0xcd2d56c4 ;  /* 0xcd2d56c4000a7882 */ /* 0x000fe20000000000 */
[----:B------:R-:W-:Y:S01]  /*0980*/  UMOV UR11, 0x3dfa28a3 ;  /* 0x3dfa28a3000b7882 */ /* 0x000fe20000000000 */
[----:B------:R-:W-:Y:S01]  /*0990*/  DFMA R14, |R12|, -UR8, R14 ;  /* 0x800000080c0e7c2b */ /* 0x000fe2000800020e */
[----:B------:R-:W-:Y:S01]  /*09a0*/  UMOV UR8, 0xf73d6afc ;  /* 0xf73d6afc00087882 */ /* 0x000fe20000000000 */
[----:B------:R-:W-:-:S03]  /*09b0*/  UMOV UR9, 0x3f5bca68 ;  /* 0x3f5bca6800097882 */ /* 0x000fc60000000000 */
[----:B------:R-:W-:Y:S01]  /*09c0*/  DFMA R16, |R10|, R16, -UR10 ;  /* 0x8000000a0a107e2b */ /* 0x000fe20008000210 */
[----:B------:R-:W-:Y:S01]  /*09d0*/  UMOV UR10, 0x67835925 ;  /* 0x67835925000a7882 */ /* 0x000fe20000000000 */
[----:B------:R-:W-:Y:S01]  /*09e0*/  UMOV UR11, 0x3e2485ee ;  /* 0x3e2485ee000b7882 */ /* 0x000fe20000000000 */
[----:B------:R-:W-:Y:S01]  /*09f0*/  DFMA R14, |R12|, R14, -UR32 ;  /* 0x800000200c0e7e2b */ /* 0x000fe2000800020e */
[----:B------:R-:W-:Y:S01]  /*0a00*/  UMOV UR32, 0xebbc280b ;  /* 0xebbc280b00207882 */ /* 0x000fe20000000000 */
[----:B------:R-:W-:-:S03]  /*0a10*/  UMOV UR33, 0x3f2b6b69 ;  /* 0x3f2b6b6900217882 */ /* 0x000fc60000000000 */
[----:B------:R-:W-:Y:S01]  /*0a20*/  DFMA R16, |R10|, R16, UR10 ;  /* 0x0000000a0a107e2b */ /* 0x000fe20008000210 */
[----:B------:R-:W-:Y:S01]  /*0a30*/  UMOV UR10, 0x5919f583 ;  /* 0x5919f583000a7882 */ /* 0x000fe20000000000 */
[----:B------:R-:W-:Y:S01]  /*0a40*/  UMOV UR11, 0x3e476db4 ;  /* 0x3e476db4000b7882 */ /* 0x000fe20000000000 */
[----:B------:R-:W-:Y:S01]  /*0a50*/  DFMA R14, |R12|, R14, UR34 ;  /* 0x000000220c0e7e2b */ /* 0x000fe2000800020e */
[----:B------:R-:W-:Y:S01]  /*0a60*/  UMOV UR34, 0x5912a453 ;  /* 0x5912a45300227882 */ /* 0x000fe20000000000 */
[----:B------:R-:W-:-:S03]  /*0a70*/  UMOV UR35, 0x3f939668 ;  /* 0x3f93966800237882 */ /* 0x000fc60000000000 */
[----:B------:R-:W-:-:S03]  /*0a80*/  DFMA R16, |R10|, R16, -UR10 ;  /* 0x8000000a0a107e2b */ /* 0x000fc60008000210 */
[----:B------:R-:W-:Y:S01]  /*0a90*/  DFMA R14, |R12|, R14, -UR36 ;  /* 0x800000240c0e7e2b */ /* 0x000fe2000800020e */
[----:B------:R-:W-:Y:S01]  /*0aa0*/  UMOV UR36, 0x2a1abef8 ;  /* 0x2a1abef800247882 */ /* 0x000fe20000000000 */
[----:B------:R-:W-:-:S03]  /*0ab0*/  UMOV UR37, 0x3fba4f4e ;  /* 0x3fba4f4e00257882 */ /* 0x000fc60000000000 */
[----:B------:R-:W-:-:S03]  /*0ac0*/  DFMA R16, |R10|, R16, UR12 ;  /* 0x0000000c0a107e2b */ /* 0x000fc60008000210 */
[----:B------:R-:W-:Y:S01]  /*0ad0*/  DFMA R14, |R12|, R14, UR38 ;  /* 0x000000260c0e7e2b */ /* 0x000fe2000800020e */
[----:B------:R-:W-:Y:S01]  /*0ae0*/  UMOV UR38, 0x6dc9c8bb ;  /* 0x6dc9c8bb00267882 */ /* 0x000fe20000000000 */
[----:B------:R-:W-:-:S03]  /*0af0*/  UMOV UR39, 0x3fe45f30 ;  /* 0x3fe45f3000277882 */ /* 0x000fc60000000000 */
[----:B------:R-:W-:-:S03]  /*0b00*/  DFMA R16, |R10|, R16, -UR14 ;  /* 0x8000000e0a107e2b */ /* 0x000fc60008000210 */
[----:B------:R-:W-:Y:S01]  /*0b10*/  DFMA R14, |R12|, R14, -UR10 ;  /* 0x8000000a0c0e7e2b */ /* 0x000fe2000800020e */
[----:B------:R-:W-:Y:S01]  /*0b20*/  UMOV UR10, 0x8214db69 ;  /* 0x8214db69000a7882 */ /* 0x000fe20000000000 */
[----:B------:R-:W-:-:S03]  /*0b30*/  UMOV UR11, 0x3fc06eba ;  /* 0x3fc06eba000b7882 */ /* 0x000fc60000000000 */
[----:B------:R-:W-:-:S03]  /*0b40*/  DFMA R16, |R10|, R16, -UR16 ;  /* 0x800000100a107e2b */ /* 0x000fc60008000210 */
[----:B------:R-:W-:Y:S01]  /*0b50*/  DFMA R14, |R12|, R14, UR12 ;  /* 0x0000000c0c0e7e2b */ /* 0x000fe2000800020e */
[----:B------:R-:W-:Y:S01]  /*0b60*/  UMOV UR12, 0xfefa39ef ;  /* 0xfefa39ef000c7882 */ /* 0x000fe20000000000 */
[----:B------:R-:W-:-:S03]  /*0b70*/  UMOV UR13, 0x3fe62e42 ;  /* 0x3fe62e42000d7882 */ /* 0x000fc60000000000 */
[----:B------:R-:W-:-:S03]  /*0b80*/  DFMA R16, |R10|, R16, UR18 ;  /* 0x000000120a107e2b */ /* 0x000fc60008000210 */
[----:B------:R-:W-:Y:S01]  /*0b90*/  DFMA R14, |R12|, R14, -UR14 ;  /* 0x8000000e0c0e7e2b */ /* 0x000fe2000800020e */
        /* <DEDUP_REMOVED lines=10> */
[----:B------:R-:W-:-:S03]  /*0c40*/  DFMA R16, |R10|, R16, UR24 ;  /* 0x000000180a107e2b */ /* 0x000fc60008000210 */
[----:B------:R-:W-:Y:S01]  /*0c50*/  DFMA R14, |R12|, R14, -UR20 ;  /* 0x800000140c0e7e2b */ /* 0x000fe2000800020e */
[----:B------:R-:W-:Y:S01]  /*0c60*/  UMOV UR20, 0x111173c4 ;  /* 0x111173c400147882 */ /* 0x000fe20000000000 */
[----:B------:R-:W-:-:S03]  /*0c70*/  UMOV UR21, 0x3f811111 ;  /* 0x3f81111100157882 */ /* 0x000fc60000000000 */
[----:B------:R-:W-:-:S08]  /*0c80*/  DFMA R16, |R10|, R16, -UR26 ;  /* 0x8000001a0a107e2b */ /* 0x000fd00008000210 */
[----:B------:R-:W-:-:S08]  /*0c90*/  DFMA R16, |R10|, R16, UR28 ;  /* 0x0000001c0a107e2b */ /* 0x000fd00008000210 */
[----:B------:R-:W-:-:S08]  /*0ca0*/  DFMA R16, |R10|, R16, UR30 ;  /* 0x0000001e0a107e2b */ /* 0x000fd00008000210 */
[----:B------:R-:W-:-:S08]  /*0cb0*/  DFMA R16, |R10|, R16, -UR6 ;  /* 0x800000060a107e2b */ /* 0x000fd00008000210 */
[----:B------:R-:W-:-:S08]  /*0cc0*/  DFMA R16, |R10|, R16, UR8 ;  /* 0x000000080a107e2b */ /* 0x000fd00008000210 */
[----:B------:R-:W-:-:S08]  /*0cd0*/  DFMA R16, |R10|, R16, -UR32 ;  /* 0x800000200a107e2b */ /* 0x000fd00008000210 */
[----:B------:R-:W-:-:S08]  /*0ce0*/  DFMA R16, |R10|, R16, -UR34 ;  /* 0x800000220a107e2b */ /* 0x000fd00008000210 */
[----:B------:R-:W-:-:S08]  /*0cf0*/  DFMA R16, |R10|, R16, UR36 ;  /* 0x000000240a107e2b */ /* 0x000fd00008000210 */
[----:B------:R-:W-:-:S08]  /*0d00*/  DFMA R16, |R10|, R16, UR38 ;  /* 0x000000260a107e2b */ /* 0x000fd00008000210 */
[----:B------:R-:W-:Y:S02]  /*0d10*/  DFMA R18, |R10|, R16, UR10 ;  /* 0x0000000a0a127e2b */ /* 0x000fe40008000210 */
[----:B------:R-:W-:Y:S01]  /*0d20*/  DFMA R16, |R12|, R14, UR22 ;  /* 0x000000160c107e2b */ /* 0x000fe2000800020e */
[----:B------:R-:W-:Y:S01]  /*0d30*/  UMOV UR22, 0x5555211a ;  /* 0x5555211a00167882 */ /* 0x000fe20000000000 */
[----:B------:R-:W-:-:S04]  /*0d40*/  UMOV UR23, 0x3fa55555 ;  /* 0x3fa5555500177882 */ /* 0x000fc80000000000 */
[----:B------:R-:W-:Y:S02]  /*0d50*/  DFMA R22, |R10|, R18, |R10| ;  /* 0x000000120a16722b */ /* 0x000fe4000000060a */
[C---:B------:R-:W-:Y:S01]  /*0d60*/  DFMA R16, |R12|.reuse, R16, UR24 ;  /* 0x000000180c107e2b */ /* 0x040fe20008000210 */
[----:B------:R-:W-:Y:S01]  /*0d70*/  UMOV UR24, 0x55555540 ;  /* 0x5555554000187882 */ /* 0x000fe20000000000 */
[----:B------:R-:W-:Y:S02]  /*0d80*/  UMOV UR25, 0x3fc55555 ;  /* 0x3fc5555500197882 */ /* 0x000fe40000000000 */
[----:B------:R-:W0:Y:S04]  /*0d90*/  F2F.F32.F64 R2, -R22 ;  /* 0x8000001600027310 */ /* 0x000e280000301000 */
[----:B------:R-:W-:Y:S01]  /*0da0*/  DFMA R20, |R12|, R16, -UR26 ;  /* 0x8000001a0c147e2b */ /* 0x000fe20008000210 */
[----:B------:R-:W-:Y:S01]  /*0db0*/  IMAD.MOV.U32 R16, RZ, RZ, -0x7649667 ;  /* 0xf89b6999ff107424 */ /* 0x000fe200078e00ff */
[----:B------:R-:W-:-:S06]  /*0dc0*/  MOV R17, 0x3e928a27 ;  /* 0x3e928a2700117802 */ /* 0x000fcc0000000f00 */
[----:B------:R-:W-:Y:S01]  /*0dd0*/  DFMA R20, |R12|, R20, UR28 ;  /* 0x0000001c0c147e2b */ /* 0x000fe20008000214 */
[----:B0-----:R-:W-:-:S07]  /*0de0*/  FMUL R2, R2, 1.4426950216293334961 ;  /* 0x3fb8aa3b02027820 */ /* 0x001fce0000400000 */
[C---:B------:R-:W-:Y:S01]  /*0df0*/  DFMA R20, |R12|.reuse, R20, UR30 ;  /* 0x0000001e0c147e2b */ /* 0x040fe20008000214 */
[----:B------:R-:W0:Y:S07]  /*0e00*/  FRND R2, R2 ;  /* 0x0000000200027307 */ /* 0x000e2e0000201000 */
[C---:B------:R-:W-:Y:S01]  /*0e10*/  DFMA R20, |R12|.reuse, R20, -UR6 ;  /* 0x800000060c147e2b */ /* 0x040fe20008000214 */
[----:B------:R-:W-:Y:S01]  /*0e20*/  UMOV UR6, 0x6b0ac45a ;  /* 0x6b0ac45a00067882 */ /* 0x000fe20000000000 */
[----:B------:R-:W-:Y:S01]  /*0e30*/  UMOV UR7, 0x3efa019a ;  /* 0x3efa019a00077882 */ /* 0x000fe20000000000 */
[----:B0-----:R0:W1:Y:S05]  /*0e40*/  F2F.F64.F32 R14, R2 ;  /* 0x00000002000e7310 */ /* 0x00106a0000201800 */
[C---:B------:R-:W-:Y:S01]  /*0e50*/  DFMA R20, |R12|.reuse, R20, UR8 ;  /* 0x000000080c147e2b */ /* 0x040fe20008000214 */
[----:B------:R-:W-:Y:S01]  /*0e60*/  UMOV UR8, 0x17eed94f ;  /* 0x17eed94f00087882 */ /* 0x000fe20000000000 */
[----:B------:R-:W-:Y:S01]  /*0e70*/  UMOV UR9, 0x3f2a01a0 ;  /* 0x3f2a01a000097882 */ /* 0x000fe20000000000 */
[----:B0-----:R-:W0:Y:S05]  /*0e80*/  MUFU.EX2 R2, R2 ;  /* 0x0000000200027308 */ /* 0x001e2a0000000800 */
[----:B------:R-:W-:-:S02]  /*0e90*/  DFMA R20, |R12|, R20, -UR32 ;  /* 0x800000200c147e2b */ /* 0x000fc40008000214 */
[----:B-1----:R-:W-:-:S06]  /*0ea0*/  DFMA R14, R14, -UR12, -R22 ;  /* 0x8000000c0e0e7c2b */ /* 0x002fcc0008000816 */
[----:B------:R-:W-:Y:S02]  /*0eb0*/  DFMA R20, |R12|, R20, -UR34 ;  /* 0x800000220c147e2b */ /* 0x000fe40008000214 */
[----:B------:R-:W-:Y:S02]  /*0ec0*/  DADD R22, |R10|, -R22 ;  /* 0x000000000a167229 */ /* 0x000fe40000000a16 */
[----:B------:R-:W-:-:S04]  /*0ed0*/  DFMA R24, R14, UR14, R16 ;  /* 0x0000000e0e187c2b */ /* 0x000fc80008000010 */
[----:B------:R-:W-:Y:S02]  /*0ee0*/  DFMA R20, |R12|, R20, UR36 ;  /* 0x000000240c147e2b */ /* 0x000fe40008000214 */
[----:B------:R-:W-:Y:S02]  /*0ef0*/  DFMA R22, |R10|, R18, R22 ;  /* 0x000000120a16722b */ /* 0x000fe40000000216 */
[----:B------:R-:W-:-:S04]  /*0f00*/  DFMA R24, R14, R24, UR16 ;  /* 0x000000100e187e2b */ /* 0x000fc80008000018 */
[----:B------:R-:W-:-:S04]  /*0f10*/  DFMA R20, |R12|, R20, UR38 ;  /* 0x000000260c147e2b */ /* 0x000fc80008000214 */
[----:B------:R-:W-:-:S04]  /*0f20*/  DFMA R24, R14, R24, UR6 ;  /* 0x000000060e187e2b */ /* 0x000fc80008000018 */
[----:B------:R-:W-:Y:S01]  /*0f30*/  DFMA R20, |R12|, R20, UR10 ;  /* 0x0000000a0c147e2b */ /* 0x000fe20008000214 */
[----:B------:R-:W-:Y:S01]  /*0f40*/  UMOV UR10, 0x5 ;  /* 0x00000005000a7882 */ /* 0x000fe20000000000 */
[----:B------:R-:W-:Y:S02]  /*0f50*/  UMOV UR11, 0x3fe00000 ;  /* 0x3fe00000000b7882 */ /* 0x000fe40000000000 */
[----:B------:R-:W-:-:S04]  /*0f60*/  DFMA R24, R14, R24, UR8 ;  /* 0x000000080e187e2b */ /* 0x000fc80008000018 */
[----:B------:R-:W-:-:S04]  /*0f70*/  DFMA R18, |R12|, R20, |R12| ;  /* 0x000000140c12722b */ /* 0x000fc8000000060c */
[C---:B------:R-:W-:Y:S02]  /*0f80*/  DFMA R24, R14.reuse, R24, UR18 ;  /* 0x000000120e187e2b */ /* 0x040fe40008000018 */
[----:B------:R-:W1:Y:S06]  /*0f90*/  F2F.F32.F64 R26, -R18 ;  /* 0x80000012001a7310 */ /* 0x000e6c0000301000 */
[----:B------:R-:W-:-:S08]  /*0fa0*/  DFMA R24, R14, R24, UR20 ;  /* 0x000000140e187e2b */ /* 0x000fd00008000018 */
[----:B------:R-:W-:Y:S01]  /*0fb0*/  DFMA R24, R14, R24, UR22 ;  /* 0x000000160e187e2b */ /* 0x000fe20008000018 */
[----:B-1----:R-:W-:-:S06]  /*0fc0*/  FMUL R26, R26, 1.4426950216293334961 ;  /* 0x3fb8aa3b1a1a7820 */ /* 0x002fcc0000400000 */
[----:B------:R-:W1:Y:S01]  /*0fd0*/  FRND R26, R26 ;  /* 0x0000001a001a7307 */ /* 0x000e620000201000 */
[----:B------:R-:W-:-:S08]  /*0fe0*/  DFMA R24, R14, R24, UR24 ;  /* 0x000000180e187e2b */ /* 0x000fd00008000018 */
[----:B------:R-:W-:-:S08]  /*0ff0*/  DFMA R24, R14, R24, UR10 ;  /* 0x0000000a0e187e2b */ /* 0x000fd00008000018 */
[----:B------:R-:W-:-:S08]  /*1000*/  DMUL R24, R14, R24 ;  /* 0x000000180e187228 */ /* 0x000fd00000000000 */
[C---:B------:R-:W-:Y:S02]  /*1010*/  DFMA R22, R14.reuse, R24, -R22 ;  /* 0x000000180e16722b */ /* 0x040fe40000000816 */
[----:B0-----:R1:W0:Y:S06]  /*1020*/  F2F.F64.F32 R24, R2 ;  /* 0x0000000200187310 */ /* 0x00122c0000201800 */
[----:B------:R-:W-:Y:S02]  /*1030*/  DADD R22, R14, R22 ;  /* 0x000000000e167229 */ /* 0x000fe40000000016 */
[----:B-1----:R-:W1:Y:S01]  /*1040*/  MUFU.EX2 R2, R26 ;  /* 0x0000001a00027308 */ /* 0x002e620000000800 */
[----:B0-----:R-:W-:-:S08]  /*1050*/  DADD R14, -R24, 1 ;  /* 0x3ff00000180e7429 */ /* 0x001fd00000000100 */
[----:B------:R-:W-:Y:S01]  /*1060*/  DFMA R14, -R22, R24, R14 ;  /* 0x00000018160e722b */ /* 0x000fe2000000010e */
[----:B------:R-:W0:Y:S02]  /*1070*/  F2F.F64.F32 R22, R26 ;  /* 0x0000001a00167310 */ /* 0x000e240000201800 */
[--C-:B0-----:R-:W-:Y:S02]  /*1080*/  DFMA R22, R22, -UR12, -R18.reuse ;  /* 0x8000000c16167c2b */ /* 0x101fe40008000812 */
[----:B------:R-:W-:-:S06]  /*1090*/  DADD R18, |R12|, -R18 ;  /* 0x000000000c127229 */ /* 0x000fcc0000000a12 */
[----:B------:R-:W-:Y:S02]  /*10a0*/  DFMA R16, R22, UR14, R16 ;  /* 0x0000000e16107c2b */ /* 0x000fe40008000010 */
[----:B------:R-:W-:-:S06]  /*10b0*/  DFMA R18, |R12|, R20, R18 ;  /* 0x000000140c12722b */ /* 0x000fcc0000000212 */
[----:B------:R-:W-:-:S08]  /*10c0*/  DFMA R16, R22, R16, UR16 ;  /* 0x0000001016107e2b */ /* 0x000fd00008000010 */
[----:B------:R-:W-:Y:S01]  /*10d0*/  DFMA R16, R22, R16, UR6 ;  /* 0x0000000616107e2b */ /* 0x000fe20008000010 */
[----:B------:R-:W-:Y:S01]  /*10e0*/  UMOV UR6, 0x8dc96626 ;  /* 0x8dc9662600067882 */ /* 0x000fe20000000000 */
[----:B------:R-:W-:Y:S02]  /*10f0*/  UMOV UR7, 0x4017afb4 ;  /* 0x4017afb400077882 */ /* 0x000fe40000000000 */
[----:B------:R-:W-:Y:S02]  /*1100*/  DSETP.GE.AND P1, PT, |R12|, UR6, PT ;  /* 0x000000060c007e2a */ /* 0x000fe4000bf26200 */
[----:B------:R-:W-:Y:S02]  /*1110*/  DSETP.GE.AND P0, PT, |R10|, UR6, PT ;  /* 0x000000060a007e2a */ /* 0x000fe4000bf06200 */
[----:B------:R-:W-:-:S04]  /*1120*/  DFMA R16, R22, R16, UR8 ;  /* 0x0000000816107e2b */ /* 0x000fc80008000010 */
[----:B------:R-:W-:Y:S02]  /*1130*/  FSEL R10, R15, 1.875, !P0 ;  /* 0x3ff000000f0a7808 */ /* 0x000fe40004000000 */
[----:B------:R-:W-:Y:S02]  /*1140*/  FSEL R14, R14, RZ, !P0 ;  /* 0x000000ff0e0e7208 */ /* 0x000fe40004000000 */
[----:B------:R-:W-:Y:S01]  /*1150*/  DFMA R16, R22, R16, UR18 ;  /* 0x0000001216107e2b */ /* 0x000fe20008000010 */
[----:B------:R-:W-:-:S06]  /*1160*/  LOP3.LUT R15, R10, 0x80000000, R11, 0xb8, !PT ;  /* 0x800000000a0f7812 */ /* 0x000fcc00078eb80b */
[----:B------:R-:W-:Y:S02]  /*1170*/  DMUL R14, R14, 0.25 ;  /* 0x3fd000000e0e7828 */ /* 0x000fe40000000000 */
[----:B------:R-:W-:-:S08]  /*1180*/  DFMA R16, R22, R16, UR20 ;  /* 0x0000001416107e2b */ /* 0x000fd00008000010 */
[C---:B------:R-:W-:Y:S01]  /*1190*/  DFMA R16, R22.reuse, R16, UR22 ;  /* 0x0000001616107e2b */ /* 0x040fe20008000010 */
[----:B------:R-:W-:Y:S07]  /*11a0*/  F2F.F32.F64 R15, R14 ;  /* 0x0000000e000f7310 */ /* 0x000fee0000301000 */
[----:B------:R-:W-:-:S08]  /*11b0*/  DFMA R16, R22, R16, UR24 ;  /* 0x0000001816107e2b */ /* 0x000fd00008000010 */
[----:B------:R-:W-:-:S08]  /*11c0*/  DFMA R16, R22, R16, UR10 ;  /* 0x0000000a16107e2b */ /* 0x000fd00008000010 */
[C---:B------:R-:W-:Y:S02]  /*11d0*/  DMUL R20, R22.reuse, R16 ;  /* 0x0000001016147228 */ /* 0x040fe40000000000 */
[----:B-1----:R-:W0:Y:S06]  /*11e0*/  F2F.F64.F32 R16, R2 ;  /* 0x0000000200107310 */ /* 0x002e2c0000201800 */
[----:B------:R-:W-:Y:S01]  /*11f0*/  DFMA R18, R22, R20, -R18 ;  /* 0x000000141612722b */ /* 0x000fe20000000812 */
[----:B------:R-:W-:Y:S02]  /*1200*/  IMAD.MOV.U32 R21, RZ, RZ, 0x3bbb989d ;  /* 0x3bbb989dff157424 */ /* 0x000fe400078e00ff */
[----:B------:R-:W-:-:S02]  /*1210*/  IMAD.MOV.U32 R20, RZ, RZ, 0x437c0000 ;  /* 0x437c0000ff147424 */ /* 0x000fc400078e00ff */
[----:B------:R-:W-:-:S03]  /*1220*/  FFMA.SAT R3, R4, R21, 0.5 ;  /* 0x3f00000004037423 */ /* 0x000fc60000002015 */
[----:B------:R-:W-:Y:S02]  /*1230*/  DADD R22, R22, R18 ;  /* 0x0000000016167229 */ /* 0x000fe40000000012 */
[----:B0-----:R-:W-:Y:S01]  /*1240*/  DADD R18, -R16, 1 ;  /* 0x3ff0000010127429 */ /* 0x001fe20000000100 */
[----:B------:R-:W-:-:S07]  /*1250*/  FFMA.RM R3, R3, R20, 12582913 ;  /* 0x4b40000103037423 */ /* 0x000fce0000004014 */
[----:B------:R-:W-:Y:S01]  /*1260*/  DFMA R18, -R22, R16, R18 ;  /* 0x000000101612722b */ /* 0x000fe20000000112 */
[C---:B------:R-:W-:Y:S01]  /*1270*/  FADD R17, R3.reuse, -12583039 ;  /* 0xcb40007f03117421 */ /* 0x040fe20000000000 */
[----:B------:R-:W-:-:S03]  /*1280*/  IMAD.SHL.U32 R3, R3, 0x800000, RZ ;  /* 0x0080000003037824 */ /* 0x000fc600078e00ff */
[----:B------:R-:W-:-:S05]  /*1290*/  FFMA R17, R4, 1.4426950216293334961, -R17 ;  /* 0x3fb8aa3b04117823 */ /* 0x000fca0000000811 */
[----:B------:R-:W-:Y:S01]  /*12a0*/  FSEL R12, R19, 1.875, !P1 ;  /* 0x3ff00000130c7808 */ /* 0x000fe20004800000 */
[----:B------:R-:W-:Y:S01]  /*12b0*/  FFMA R17, R4, 1.925963033500011079e-08, R17 ;  /* 0x32a5706004117823 */ /* 0x000fe20000000011 */
[----:B------:R-:W-:Y:S02]  /*12c0*/  FSEL R18, R18, RZ, !P1 ;  /* 0x000000ff12127208 */ /* 0x000fe40004800000 */
[----:B------:R-:W-:Y:S01]  /*12d0*/  LOP3.LUT R19, R12, 0x80000000, R13, 0xb8, !PT ;  /* 0x800000000c137812 */ /* 0x000fe200078eb80d */
[----:B------:R-:W0:Y:S05]  /*12e0*/  MUFU.EX2 R2, R17 ;  /* 0x0000001100027308 */ /* 0x000e2a0000000800 */
[----:B------:R-:W-:-:S10]  /*12f0*/  DMUL R18, R18, 0.25 ;  /* 0x3fd0000012127828 */ /* 0x000fd40000000000 */
[----:B------:R-:W1:Y:S01]  /*1300*/  F2F.F32.F64 R18, R18 ;  /* 0x0000001200127310 */ /* 0x000e620000301000 */
[----:B0-----:R-:W-:-:S04]  /*1310*/  FMUL R2, R3, R2 ;  /* 0x0000000203027220 */ /* 0x001fc80000400000 */
[----:B------:R-:W-:-:S04]  /*1320*/  FMUL R5, R5, R2 ;  /* 0x0000000205057220 */ /* 0x000fc80000400000 */
[----:B------:R-:W-:Y:S01]  /*1330*/  FADD R2, -R0, R5 ;  /* 0x0000000500027221 */ /* 0x000fe20000000100 */
[----:B-1----:R-:W-:-:S04]  /*1340*/  FMUL R3, R5, R18 ;  /* 0x0000001205037220 */ /* 0x002fc80000400000 */
[----:B------:R-:W-:-:S04]  /*1350*/  FFMA R3, R0, R15, -R3 ;  /* 0x0000000f00037223 */ /* 0x000fc80000000803 */
[----:B------:R-:W-:Y:S01]  /*1360*/  FADD R5, R3, R2 ;  /* 0x0000000203057221 */ /* 0x000fe20000000000 */
[----:B------:R-:W-:Y:S04]  /*1370*/  STG.E desc[UR4][R6.64], R3 ;  /* 0x0000000306007986 */ /* 0x000fe8000c101904 */
[----:B------:R-:W-:Y:S01]  /*1380*/  STG.E desc[UR4][R8.64], R5 ;  /* 0x0000000508007986 */ /* 0x000fe2000c101904 */
[----:B------:R-:W-:Y:S05]  /*1390*/  EXIT ;  /* 0x000000000000794d */ /* 0x000fea0003800000 */
        .weak           $__internal_0_$__cuda_sm20_div_rn_f64_full
        .type           $__internal_0_$__cuda_sm20_div_rn_f64_full,@function
        .size           $__internal_0_$__cuda_sm20_div_rn_f64_full,($__internal_1_$__cuda_sm20_sqrt_rn_f32_slowpath - $__internal_0_$__cuda_sm20_div_rn_f64_full)
$__internal_0_$__cuda_sm20_div_rn_f64_full:
[C---:B------:R-:W-:Y:S01]  /*13a0*/  FSETP.GEU.AND P0, PT, |R29|.reuse, 1.469367938527859385e-39, PT ;  /* 0x001000001d00780b */ /* 0x040fe20003f0e200 */
[--C-:B------:R-:W-:Y:S01]  /*13b0*/  IMAD.MOV.U32 R12, RZ, RZ, R28.reuse ;  /* 0x000000ffff0c7224 */ /* 0x100fe200078e001c */
[----:B------:R-:W-:Y:S01]  /*13c0*/  LOP3.LUT R10, R29, 0x800fffff, RZ, 0xc0, !PT ;  /* 0x800fffff1d0a7812 */ /* 0x000fe200078ec0ff */
[----:B------:R-:W-:Y:S01]  /*13d0*/  IMAD.MOV.U32 R16, RZ, RZ, 0x1 ;  /* 0x00000001ff107424 */ /* 0x000fe200078e00ff */
[----:B------:R-:W-:Y:S01]  /*13e0*/  MOV R13, R29 ;  /* 0x0000001d000d7202 */ /* 0x000fe20000000f00 */
[----:B------:R-:W-:Y:S01]  /*13f0*/  IMAD.MOV.U32 R26, RZ, RZ, 0x1ca00000 ;  /* 0x1ca00000ff1a7424 */ /* 0x000fe200078e00ff */
[----:B------:R-:W-:Y:S01]  /*1400*/  LOP3.LUT R11, R10, 0x3ff00000, RZ, 0xfc, !PT ;  /* 0x3ff000000a0b7812 */ /* 0x000fe200078efcff */
[----:B------:R-:W-:Y:S01]  /*1410*/  IMAD.MOV.U32 R10, RZ, RZ, R28 ;  /* 0x000000ffff0a7224 */ /* 0x000fe200078e001c */
[C---:B------:R-:W-:Y:S01]  /*1420*/  FSETP.GEU.AND P2, PT, |R15|.reuse, 1.469367938527859385e-39, PT ;  /* 0x001000000f00780b */ /* 0x040fe20003f4e200 */
[----:B------:R-:W-:Y:S01]  /*1430*/  BSSY.RECONVERGENT B1, `(.L_x_7) ;  /* 0x0000050000017945 */ /* 0x000fe20003800200 */
[----:B------:R-:W-:-:S02]  /*1440*/  LOP3.LUT R25, R15, 0x7ff00000, RZ, 0xc0, !PT ;  /* 0x7ff000000f197812 */ /* 0x000fc400078ec0ff */
[----:B------:R-:W-:Y:S01]  /*1450*/  LOP3.LUT R28, R29, 0x7ff00000, RZ, 0xc0, !PT ;  /* 0x7ff000001d1c7812 */ /* 0x000fe200078ec0ff */
[----:B------:R-:W-:-:S03]  /*1460*/  @!P0 DMUL R10, R12, 8.98846567431157953865e+307 ;  /* 0x7fe000000c0a8828 */ /* 0x000fc60000000000 */
[----:B------:R-:W-:-:S03]  /*1470*/  ISETP.GE.U32.AND P1, PT, R25, R28, PT ;  /* 0x0000001c1900720c */ /* 0x000fc60003f26070 */
[----:B------:R-:W0:Y:S02]  /*1480*/  MUFU.RCP64H R17, R11 ;  /* 0x0000000b00117308 */ /* 0x000e240000001800 */
[----:B------:R-:W-:Y:S02]  /*1490*/  @!P2 LOP3.LUT R18, R13, 0x7ff00000, RZ, 0xc0, !PT ;  /* 0x7ff000000d12a812 */ /* 0x000fe400078ec0ff */
[----:B------:R-:W-:Y:S02]  /*14a0*/  @!P0 LOP3.LUT R28, R11, 0x7ff00000, RZ, 0xc0, !PT ;  /* 0x7ff000000b1c8812 */ /* 0x000fe400078ec0ff */
[----:B------:R-:W-:-:S04]  /*14b0*/  @!P2 ISETP.GE.U32.AND P3, PT, R25, R18, PT ;  /* 0x000000121900a20c */ /* 0x000fc80003f66070 */
[----:B------:R-:W-:-:S04]  /*14c0*/  @!P2 SEL R19, R26, 0x63400000, !P3 ;  /* 0x634000001a13a807 */ /* 0x000fc80005800000 */
[----:B------:R-:W-:Y:S01]  /*14d0*/  @!P2 LOP3.LUT R22, R19, 0x80000000, R15, 0xf8, !PT ;  /* 0x800000001316a812 */ /* 0x000fe200078ef80f */
[----:B0-----:R-:W-:-:S03]  /*14e0*/  DFMA R20, R16, -R10, 1 ;  /* 0x3ff000001014742b */ /* 0x001fc6000000080a */
[----:B------:R-:W-:Y:S02]  /*14f0*/  @!P2 LOP3.LUT R23, R22, 0x100000, RZ, 0xfc, !PT ;  /* 0x001000001617a812 */ /* 0x000fe400078efcff */
[----:B------:R-:W-:-:S03]  /*1500*/  @!P2 MOV R22, RZ ;  /* 0x000000ff0016a202 */ /* 0x000fc60000000f00 */
[----:B------:R-:W-:-:S08]  /*1510*/  DFMA R20, R20, R20, R20 ;  /* 0x000000141414722b */ /* 0x000fd00000000014 */
[----:B------:R-:W-:Y:S01]  /*1520*/  DFMA R20, R16, R20, R16 ;  /* 0x000000141014722b */ /* 0x000fe20000000010 */
[----:B------:R-:W-:Y:S01]  /*1530*/  SEL R17, R26, 0x63400000, !P1 ;  /* 0x634000001a117807 */ /* 0x000fe20004800000 */
[----:B------:R-:W-:-:S03]  /*1540*/  IMAD.MOV.U32 R16, RZ, RZ, R14 ;  /* 0x000000ffff107224 */ /* 0x000fc600078e000e */
[----:B------:R-:W-:-:S03]  /*1550*/  LOP3.LUT R17, R17, 0x800fffff, R15, 0xf8, !PT ;  /* 0x800fffff11117812 */ /* 0x000fc600078ef80f */
[----:B------:R-:W-:-:S03]  /*1560*/  DFMA R18, R20, -R10, 1 ;  /* 0x3ff000001412742b */ /* 0x000fc6000000080a */
[----:B------:R-:W-:-:S05]  /*1570*/  @!P2 DFMA R16, R16, 2, -R22 ;  /* 0x400000001010a82b */ /* 0x000fca0000000816 */
[----:B------:R-:W-:-:S08]  /*1580*/  DFMA R18, R20, R18, R20 ;  /* 0x000000121412722b */ /* 0x000fd00000000014 */
[----:B------:R-:W-:-:S08]  /*1590*/  DMUL R20, R18, R16 ;  /* 0x0000001012147228 */ /* 0x000fd00000000000 */
[----:B------:R-:W-:-:S08]  /*15a0*/  DFMA R22, R20, -R10, R16 ;  /* 0x8000000a1416722b */ /* 0x000fd00000000010 */
[----:B------:R-:W-:Y:S01]  /*15b0*/  DFMA R22, R18, R22, R20 ;  /* 0x000000161216722b */ /* 0x000fe20000000014 */
[----:B------:R-:W-:Y:S01]  /*15c0*/  IMAD.MOV.U32 R21, RZ, RZ, R25 ;  /* 0x000000ffff157224 */ /* 0x000fe200078e0019 */
[----:B------:R-:W-:-:S05]  /*15d0*/  @!P2 LOP3.LUT R21, R17, 0x7ff00000, RZ, 0xc0, !PT ;  /* 0x7ff000001115a812 */ /* 0x000fca00078ec0ff */
[----:B------:R-:W-:-:S05]  /*15e0*/  VIADD R18, R21, 0xffffffff ;  /* 0xffffffff15127836 */ /* 0x000fca0000000000 */
[----:B------:R-:W-:Y:S01]  /*15f0*/  ISETP.GT.U32.AND P0, PT, R18, 0x7feffffe, PT ;  /* 0x7feffffe1200780c */ /* 0x000fe20003f04070 */
[----:B------:R-:W-:-:S05]  /*1600*/  VIADD R18, R28, 0xffffffff ;  /* 0xffffffff1c127836 */ /* 0x000fca0000000000 */
[----:B------:R-:W-:-:S13]  /*1610*/  ISETP.GT.U32.OR P0, PT, R18, 0x7feffffe, P0 ;  /* 0x7feffffe1200780c */ /* 0x000fda0000704470 */
[----:B------:R-:W-:Y:S05]  /*1620*/  @P0 BRA `(.L_x_8) ;  /* 0x00000000006c0947 */ /* 0x000fea0003800000 */
[----:B------:R-:W-:-:S04]  /*1630*/  LOP3.LUT R18, R13, 0x7ff00000, RZ, 0xc0, !PT ;  /* 0x7ff000000d127812 */ /* 0x000fc800078ec0ff */
[CC--:B------:R-:W-:Y:S02]  /*1640*/  VIADDMNMX R14, R25.reuse, -R18.reuse, 0xb9600000, !PT ;  /* 0xb9600000190e7446 */ /* 0x0c0fe40007800912 */
[----:B------:R-:W-:Y:S02]  /*1650*/  ISETP.GE.U32.AND P0, PT, R25, R18, PT ;  /* 0x000000121900720c */ /* 0x000fe40003f06070 */
[----:B------:R-:W-:Y:S02]  /*1660*/  VIMNMX R14, PT, PT, R14, 0x46a00000, PT ;  /* 0x46a000000e0e7848 */ /* 0x000fe40003fe0100 */
[----:B------:R-:W-:-:S05]  /*1670*/  SEL R15, R26, 0x63400000, !P0 ;  /* 0x634000001a0f7807 */ /* 0x000fca0004000000 */
[----:B------:R-:W-:Y:S02]  /*1680*/  IMAD.IADD R20, R14, 0x1, -R15 ;  /* 0x000000010e147824 */ /* 0x000fe400078e0a0f */
[----:B------:R-:W-:-:S03]  /*1690*/  IMAD.MOV.U32 R14, RZ, RZ, RZ ;  /* 0x000000ffff0e7224 */ /* 0x000fc600078e00ff */
[----:B------:R-:W-:-:S06]  /*16a0*/  IADD3 R15, PT, PT, R20, 0x7fe00000, RZ ;  /* 0x7fe00000140f7810 */ /* 0x000fcc0007ffe0ff */
[----:B------:R-:W-:-:S10]  /*16b0*/  DMUL R18, R22, R14 ;  /* 0x0000000e16127228 */ /* 0x000fd40000000000 */
[----:B------:R-:W-:-:S13]  /*16c0*/  FSETP.GTU.AND P0, PT, |R19|, 1.469367938527859385e-39, PT ;  /* 0x001000001300780b */ /* 0x000fda0003f0c200 */
[----:B------:R-:W-:Y:S05]  /*16d0*/  @P0 BRA `(.L_x_9) ;  /* 0x0000000000940947 */ /* 0x000fea0003800000 */
[----:B------:R-:W-:Y:S01]  /*16e0*/  DFMA R10, R22, -R10, R16 ;  /* 0x8000000a160a722b */ /* 0x000fe20000000010 */
[----:B------:R-:W-:-:S09]  /*16f0*/  IMAD.MOV.U32 R14, RZ, RZ, RZ ;  /* 0x000000ffff0e7224 */ /* 0x000fd200078e00ff */
[C---:B------:R-:W-:Y:S02]  /*1700*/  FSETP.NEU.AND P0, PT, R11.reuse, RZ, PT ;  /* 0x000000ff0b00720b */ /* 0x040fe40003f0d000 */
[----:B------:R-:W-:-:S04]  /*1710*/  LOP3.LUT R13, R11, 0x80000000, R13, 0x48, !PT ;  /* 0x800000000b0d7812 */ /* 0x000fc800078e480d */
[----:B------:R-:W-:-:S07]  /*1720*/  LOP3.LUT R15, R13, R15, RZ, 0xfc, !PT ;  /* 0x0000000f0d0f7212 */ /* 0x000fce00078efcff */
[----:B------:R-:W-:Y:S05]  /*1730*/  @!P0 BRA `(.L_x_9) ;  /* 0x00000000007c8947 */ /* 0x000fea0003800000 */
[----:B------:R-:W-:Y:S01]  /*1740*/  IMAD.MOV R11, RZ, RZ, -R20 ;  /* 0x000000ffff0b7224 */ /* 0x000fe200078e0a14 */
[----:B------:R-:W-:Y:S01]  /*1750*/  DMUL.RP R14, R22, R14 ;  /* 0x0000000e160e7228 */ /* 0x000fe20000008000 */
[----:B------:R-:W-:-:S06]  /*1760*/  IMAD.MOV.U32 R10, RZ, RZ, RZ ;  /* 0x000000ffff0a7224 */ /* 0x000fcc00078e00ff */
[----:B------:R-:W-:-:S03]  /*1770*/  DFMA R10, R18, -R10, R22 ;  /* 0x8000000a120a722b */ /* 0x000fc60000000016 */
[----:B------:R-:W-:-:S03]  /*1780*/  LOP3.LUT R13, R15, R13, RZ, 0x3c, !PT ;  /* 0x0000000d0f0d7212 */ /* 0x000fc600078e3cff */
[----:B------:R-:W-:-:S04]  /*1790*/  IADD3 R10, PT, PT, -R20, -0x43300000, RZ ;  /* 0xbcd00000140a7810 */ /* 0x000fc80007ffe1ff */
[----:B------:R-:W-:-:S04]  /*17a0*/  FSETP.NEU.AND P0, PT, |R11|, R10, PT ;  /* 0x0000000a0b00720b */ /* 0x000fc80003f0d200 */
[----:B------:R-:W-:Y:S02]  /*17b0*/  FSEL R18, R14, R18, !P0 ;  /* 0x000000120e127208 */ /* 0x000fe40004000000 */
[----:B------:R-:W-:Y:S01]  /*17c0*/  FSEL R19, R13, R19, !P0 ;  /* 0x000000130d137208 */ /* 0x000fe20004000000 */
[----:B------:R-:W-:Y:S06]  /*17d0*/  BRA `(.L_x_9) ;  /* 0x0000000000547947 */ /* 0x000fec0003800000 */
.L_x_8:
[----:B------:R-:W-:-:S14]  /*17e0*/  DSETP.NAN.AND P0, PT, R14, R14, PT ;  /* 0x0000000e0e00722a */ /* 0x000fdc0003f08000 */
[----:B------:R-:W-:Y:S05]  /*17f0*/  @P0 BRA `(.L_x_10) ;  /* 0x0000000000440947 */ /* 0x000fea0003800000 */
[----:B------:R-:W-:-:S14]  /*1800*/  DSETP.NAN.AND P0, PT, R12, R12, PT ;  /* 0x0000000c0c00722a */ /* 0x000fdc0003f08000 */
[----:B------:R-:W-:Y:S05]  /*1810*/  @P0 BRA `(.L_x_11) ;  /* 0x0000000000300947 */ /* 0x000fea0003800000 */
[----:B------:R-:W-:Y:S01]  /*1820*/  ISETP.NE.AND P0, PT, R21, R28, PT ;  /* 0x0000001c1500720c */ /* 0x000fe20003f05270 */
[----:B------:R-:W-:Y:S01]  /*1830*/  IMAD.MOV.U32 R19, RZ, RZ, -0x80000 ;  /* 0xfff80000ff137424 */ /* 0x000fe200078e00ff */
[----:B------:R-:W-:-:S11]  /*1840*/  MOV R18, 0x0 ;  /* 0x0000000000127802 */ /* 0x000fd60000000f00 */
[----:B------:R-:W-:Y:S05]  /*1850*/  @!P0 BRA `(.L_x_9) ;  /* 0x0000000000348947 */ /* 0x000fea0003800000 */
[----:B------:R-:W-:Y:S02]  /*1860*/  ISETP.NE.AND P0, PT, R21, 0x7ff00000, PT ;  /* 0x7ff000001500780c */ /* 0x000fe40003f05270 */
[----:B------:R-:W-:Y:S02]  /*1870*/  LOP3.LUT R19, R15, 0x80000000, R13, 0x48, !PT ;  /* 0x800000000f137812 */ /* 0x000fe400078e480d */
[----:B------:R-:W-:-:S13]  /*1880*/  ISETP.EQ.OR P0, PT, R28, RZ, !P0 ;  /* 0x000000ff1c00720c */ /* 0x000fda0004702670 */
[----:B------:R-:W-:Y:S01]  /*1890*/  @P0 LOP3.LUT R10, R19, 0x7ff00000, RZ, 0xfc, !PT ;  /* 0x7ff00000130a0812 */ /* 0x000fe200078efcff */
[----:B------:R-:W-:Y:S02]  /*18a0*/  @!P0 IMAD.MOV.U32 R18, RZ, RZ, RZ ;  /* 0x000000ffff128224 */ /* 0x000fe400078e00ff */
[----:B------:R-:W-:Y:S01]  /*18b0*/  @P0 IMAD.MOV.U32 R18, RZ, RZ, RZ ;  /* 0x000000ffff120224 */ /* 0x000fe200078e00ff */
[----:B------:R-:W-:Y:S01]  /*18c0*/  @P0 MOV R19, R10 ;  /* 0x0000000a00130202 */ /* 0x000fe20000000f00 */
[----:B------:R-:W-:Y:S06]  /*18d0*/  BRA `(.L_x_9) ;  /* 0x0000000000147947 */ /* 0x000fec0003800000 */
.L_x_11:
[----:B------:R-:W-:Y:S01]  /*18e0*/  LOP3.LUT R19, R13, 0x80000, RZ, 0xfc, !PT ;  /* 0x000800000d137812 */ /* 0x000fe200078efcff */
[----:B------:R-:W-:Y:S01]  /*18f0*/  IMAD.MOV.U32 R18, RZ, RZ, R12 ;  /* 0x000000ffff127224 */ /* 0x000fe200078e000c */
[----:B------:R-:W-:Y:S06]  /*1900*/  BRA `(.L_x_9) ;  /* 0x0000000000087947 */ /* 0x000fec0003800000 */
.L_x_10:
[----:B------:R-:W-:Y:S01]  /*1910*/  LOP3.LUT R19, R15, 0x80000, RZ, 0xfc, !PT ;  /* 0x000800000f137812 */ /* 0x000fe200078efcff */
[----:B------:R-:W-:-:S07]  /*1920*/  IMAD.MOV.U32 R18, RZ, RZ, R14 ;  /* 0x000000ffff127224 */ /* 0x000fce00078e000e */
.L_x_9:
[----:B------:R-:W-:Y:S05]  /*1930*/  BSYNC.RECONVERGENT B1 ;  /* 0x0000000000017941 */ /* 0x000fea0003800200 */
.L_x_7:
[----:B------:R-:W-:Y:S01]  /*1940*/  IMAD.MOV.U32 R10, RZ, RZ, R2 ;  /* 0x000000ffff0a7224 */ /* 0x000fe200078e0002 */
[----:B------:R-:W-:Y:S01]  /*1950*/  MOV R13, R19 ;  /* 0x00000013000d7202 */ /* 0x000fe20000000f00 */
[----:B------:R-:W-:Y:S02]  /*1960*/  IMAD.MOV.U32 R11, RZ, RZ, 0x0 ;  /* 0x00000000ff0b7424 */ /* 0x000fe400078e00ff */
[----:B------:R-:W-:Y:S02]  /*1970*/  IMAD.MOV.U32 R12, RZ, RZ, R18 ;  /* 0x000000ffff0c7224 */ /* 0x000fe400078e0012 */
[----:B------:R-:W-:Y:S05]  /*1980*/  RET.REL.NODEC R10 `(_Z5pricePfS_S_S_S_S_S_) ;  /* 0xffffffe40a9c7950 */ /* 0x000fea0003c3ffff */
        .weak           $__internal_1_$__cuda_sm20_sqrt_rn_f32_slowpath
        .type           $__internal_1_$__cuda_sm20_sqrt_rn_f32_slowpath,@function
        .size           $__internal_1_$__cuda_sm20_sqrt_rn_f32_slowpath,($__internal_2_$__cuda_sm3x_div_rn_noftz_f32_slowpath - $__internal_1_$__cuda_sm20_sqrt_rn_f32_slowpath)
$__internal_1_$__cuda_sm20_sqrt_rn_f32_slowpath:
[----:B------:R-:W-:-:S13]  /*1990*/  LOP3.LUT P0, RZ, R3, 0x7fffffff, RZ, 0xc0, !PT ;  /* 0x7fffffff03ff7812 */ /* 0x000fda000780c0ff */
[----:B------:R-:W-:Y:S01]  /*19a0*/  @!P0 IMAD.MOV.U32 R2, RZ, RZ, R3 ;  /* 0x000000ffff028224 */ /* 0x000fe200078e0003 */
[----:B------:R-:W-:Y:S06]  /*19b0*/  @!P0 BRA `(.L_x_12) ;  /* 0x0000000000408947 */ /* 0x000fec0003800000 */
[----:B------:R-:W-:-:S13]  /*19c0*/  FSETP.GEU.FTZ.AND P0, PT, R3, RZ, PT ;  /* 0x000000ff0300720b */ /* 0x000fda0003f1e000 */
[----:B------:R-:W-:Y:S01]  /*19d0*/  @!P0 MOV R2, 0x7fffffff ;  /* 0x7fffffff00028802 */ /* 0x000fe20000000f00 */
[----:B------:R-:W-:Y:S06]  /*19e0*/  @!P0 BRA `(.L_x_12) ;  /* 0x0000000000348947 */ /* 0x000fec0003800000 */
[----:B------:R-:W-:-:S13]  /*19f0*/  FSETP.GTU.FTZ.AND P0, PT, |R3|, +INF , PT ;  /* 0x7f8000000300780b */ /* 0x000fda0003f1c200 */
[----:B------:R-:W-:Y:S01]  /*1a00*/  @P0 FADD.FTZ R2, R3, 1 ;  /* 0x3f80000003020421 */ /* 0x000fe20000010000 */
[----:B------:R-:W-:Y:S06]  /*1a10*/  @P0 BRA `(.L_x_12) ;  /* 0x0000000000280947 */ /* 0x000fec0003800000 */
[----:B------:R-:W-:-:S13]  /*1a20*/  FSETP.NEU.FTZ.AND P0, PT, |R3|, +INF , PT ;  /* 0x7f8000000300780b */ /* 0x000fda0003f1d200 */
[----:B------:R-:W-:-:S04]  /*1a30*/  @P0 FFMA R7, R3, 1.84467440737095516160e+19, RZ ;  /* 0x5f80000003070823 */ /* 0x000fc800000000ff */
[----:B------:R-:W0:Y:S02]  /*1a40*/  @P0 MUFU.RSQ R2, R7 ;  /* 0x0000000700020308 */ /* 0x000e240000001400 */
[----:B0-----:R-:W-:Y:S01]  /*1a50*/  @P0 FMUL.FTZ R8, R7, R2 ;  /* 0x0000000207080220 */ /* 0x001fe20000410000 */
[----:B------:R-:W-:Y:S01]  /*1a60*/  @P0 FMUL.FTZ R10, R2, 0.5 ;  /* 0x3f000000020a0820 */ /* 0x000fe20000410000 */
[----:B------:R-:W-:Y:S02]  /*1a70*/  @!P0 IMAD.MOV.U32 R2, RZ, RZ, R3 ;  /* 0x000000ffff028224 */ /* 0x000fe400078e0003 */
[----:B------:R-:W-:-:S04]  /*1a80*/  @P0 FADD.FTZ R9, -R8, -RZ ;  /* 0x800000ff08090221 */ /* 0x000fc80000010100 */
[----:B------:R-:W-:-:S04]  /*1a90*/  @P0 FFMA R9, R8, R9, R7 ;  /* 0x0000000908090223 */ /* 0x000fc80000000007 */
[----:B------:R-:W-:-:S04]  /*1aa0*/  @P0 FFMA R9, R9, R10, R8 ;  /* 0x0000000a09090223 */ /* 0x000fc80000000008 */
[----:B------:R-:W-:-:S07]  /*1ab0*/  @P0 FMUL.FTZ R2, R9, 2.3283064365386962891e-10 ;  /* 0x2f80000009020820 */ /* 0x000fce0000410000 */
.L_x_12:
[----:B------:R-:W-:Y:S02]  /*1ac0*/  HFMA2 R9, -RZ, RZ, 0, 0 ;  /* 0x00000000ff097431 */ /* 0x000fe400000001ff */
[----:B------:R-:W-:Y:S02]  /*1ad0*/  IMAD.MOV.U32 R8, RZ, RZ, R11 ;  /* 0x000000ffff087224 */ /* 0x000fe400078e000b */
[----:B------:R-:W-:Y:S02]  /*1ae0*/  IMAD.MOV.U32 R7, RZ, RZ, R2 ;  /* 0x000000ffff077224 */ /* 0x000fe400078e0002 */
[----:B------:R-:W-:Y:S05]  /*1af0*/  RET.REL.NODEC R8 `(_Z5pricePfS_S_S_S_S_S_) ;  /* 0xffffffe408407950 */ /* 0x000fea0003c3ffff */
        .weak           $__internal_2_$__cuda_sm3x_div_rn_noftz_f32_slowpath
        .type           $__internal_2_$__cuda_sm3x_div_rn_noftz_f32_slowpath,@function
        .size           $__internal_2_$__cuda_sm3x_div_rn_noftz_f32_slowpath,(.L_x_27 - $__internal_2_$__cuda_sm3x_div_rn_noftz_f32_slowpath)
$__internal_2_$__cuda_sm3x_div_rn_noftz_f32_slowpath:
[----:B------:R-:W-:Y:S01]  /*1b00*/  SHF.R.U32.HI R9, RZ, 0x17, R5 ;  /* 0x00000017ff097819 */ /* 0x000fe20000011605 */
[----:B------:R-:W-:Y:S01]  /*1b10*/  BSSY.RECONVERGENT B1, `(.L_x_13) ;  /* 0x0000064000017945 */ /* 0x000fe20003800200 */
[--C-:B------:R-:W-:Y:S01]  /*1b20*/  SHF.R.U32.HI R2, RZ, 0x17, R0.reuse ;  /* 0x00000017ff027819 */ /* 0x100fe20000011600 */
[----:B------:R-:W-:Y:S01]  /*1b30*/  IMAD.MOV.U32 R10, RZ, RZ, R0 ;  /* 0x000000ffff0a7224 */ /* 0x000fe200078e0000 */
[----:B------:R-:W-:Y:S02]  /*1b40*/  LOP3.LUT R9, R9, 0xff, RZ, 0xc0, !PT ;  /* 0x000000ff09097812 */ /* 0x000fe400078ec0ff */
[----:B------:R-:W-:Y:S02]  /*1b50*/  LOP3.LUT R2, R2, 0xff, RZ, 0xc0, !PT ;  /* 0x000000ff02027812 */ /* 0x000fe400078ec0ff */
[----:B------:R-:W-:Y:S01]  /*1b60*/  MOV R11, R5 ;  /* 0x00000005000b7202 */ /* 0x000fe20000000f00 */
[----:B------:R-:W-:Y:S02]  /*1b70*/  VIADD R13, R9, 0xffffffff ;  /* 0xffffffff090d7836 */ /* 0x000fe40000000000 */
[----:B------:R-:W-:-:S03]  /*1b80*/  VIADD R12, R2, 0xffffffff ;  /* 0xffffffff020c7836 */ /* 0x000fc60000000000 */
[----:B------:R-:W-:-:S04]  /*1b90*/  ISETP.GT.U32.AND P0, PT, R13, 0xfd, PT ;  /* 0x000000fd0d00780c */ /* 0x000fc80003f04070 */
[----:B------:R-:W-:-:S13]  /*1ba0*/  ISETP.GT.U32.OR P0, PT, R12, 0xfd, P0 ;  /* 0x000000fd0c00780c */ /* 0x000fda0000704470 */
[----:B------:R-:W-:Y:S01]  /*1bb0*/  @!P0 IMAD.MOV.U32 R7, RZ, RZ, RZ ;  /* 0x000000ffff078224 */ /* 0x000fe200078e00ff */
[----:B------:R-:W-:Y:S06]  /*1bc0*/  @!P0 BRA `(.L_x_14) ;  /* 0x00000000005c8947 */ /* 0x000fec0003800000 */
[----:B------:R-:W-:Y:S02]  /*1bd0*/  FSETP.GTU.FTZ.AND P0, PT, |R0|, +INF , PT ;  /* 0x7f8000000000780b */ /* 0x000fe40003f1c200 */
[----:B------:R-:W-:-:S04]  /*1be0*/  FSETP.GTU.FTZ.AND P1, PT, |R5|, +INF , PT ;  /* 0x7f8000000500780b */ /* 0x000fc80003f3c200 */
[----:B------:R-:W-:-:S13]  /*1bf0*/  PLOP3.LUT P0, PT, P0, P1, PT, 0xf8, 0x8f ;  /* 0x00000000008f781c */ /* 0x000fda0000703f70 */
[----:B------:R-:W-:Y:S05]  /*1c00*/  @P0 BRA `(.L_x_15) ;  /* 0x00000004004c0947 */ /* 0x000fea0003800000 */
[----:B------:R-:W-:-:S13]  /*1c10*/  LOP3.LUT P0, RZ, R11, 0x7fffffff, R10, 0xc8, !PT ;  /* 0x7fffffff0bff7812 */ /* 0x000fda000780c80a */
[----:B------:R-:W-:Y:S05]  /*1c20*/  @!P0 BRA `(.L_x_16) ;  /* 0x00000004003c8947 */ /* 0x000fea0003800000 */
[C---:B------:R-:W-:Y:S02]  /*1c30*/  FSETP.NEU.FTZ.AND P2, PT, |R0|.reuse, +INF , PT ;  /* 0x7f8000000000780b */ /* 0x040fe40003f5d200 */
[----:B------:R-:W-:Y:S02]  /*1c40*/  FSETP.NEU.FTZ.AND P1, PT, |R5|, +INF , PT ;  /* 0x7f8000000500780b */ /* 0x000fe40003f3d200 */
[----:B------:R-:W-:-:S11]  /*1c50*/  FSETP.NEU.FTZ.AND P0, PT, |R0|, +INF , PT ;  /* 0x7f8000000000780b */ /* 0x000fd60003f1d200 */
[----:B------:R-:W-:Y:S05]  /*1c60*/  @!P1 BRA !P2, `(.L_x_16) ;  /* 0x00000004002c9947 */ /* 0x000fea0005000000 */
[----:B------:R-:W-:-:S04]  /*1c70*/  LOP3.LUT P2, RZ, R10, 0x7fffffff, RZ, 0xc0, !PT ;  /* 0x7fffffff0aff7812 */ /* 0x000fc8000784c0ff */
[----:B------:R-:W-:-:S13]  /*1c80*/  PLOP3.LUT P1, PT, P1, P2, PT, 0x2f, 0xf2 ;  /* 0x0000000000f2781c */ /* 0x000fda0000f24577 */
[----:B------:R-:W-:Y:S05]  /*1c90*/  @P1 BRA `(.L_x_17) ;  /* 0x0000000400181947 */ /* 0x000fea0003800000 */
[----:B------:R-:W-:-:S04]  /*1ca0*/  LOP3.LUT P1, RZ, R11, 0x7fffffff, RZ, 0xc0, !PT ;  /* 0x7fffffff0bff7812 */ /* 0x000fc8000782c0ff */
[----:B------:R-:W-:-:S13]  /*1cb0*/  PLOP3.LUT P0, PT, P0, P1, PT, 0x2f, 0xf2 ;  /* 0x0000000000f2781c */ /* 0x000fda0000702577 */
[----:B------:R-:W-:Y:S05]  /*1cc0*/  @P0 BRA `(.L_x_18) ;  /* 0x0000000400000947 */ /* 0x000fea0003800000 */
[----:B------:R-:W-:Y:S02]  /*1cd0*/  ISETP.GE.AND P0, PT, R12, RZ, PT ;  /* 0x000000ff0c00720c */ /* 0x000fe40003f06270 */
[----:B------:R-:W-:-:S11]  /*1ce0*/  ISETP.GE.AND P1, PT, R13, RZ, PT ;  /* 0x000000ff0d00720c */ /* 0x000fd60003f26270 */
[----:B------:R-:W-:Y:S02]  /*1cf0*/  @P0 IMAD.MOV.U32 R7, RZ, RZ, RZ ;  /* 0x000000ffff070224 */ /* 0x000fe400078e00ff */
[----:B------:R-:W-:Y:S01]  /*1d00*/  @!P0 FFMA R10, R0, 1.84467440737095516160e+19, RZ ;  /* 0x5f800000000a8823 */ /* 0x000fe200000000ff */
[----:B------:R-:W-:Y:S02]  /*1d10*/  @!P0 IMAD.MOV.U32 R7, RZ, RZ, -0x40 ;  /* 0xffffffc0ff078424 */ /* 0x000fe400078e00ff */
[----:B------:R-:W-:-:S03]  /*1d20*/  @!P1 FFMA R11, R5, 1.84467440737095516160e+19, RZ ;  /* 0x5f800000050b9823 */ /* 0x000fc600000000ff */
[----:B------:R-:W-:-:S07]  /*1d30*/  @!P1 IADD3 R7, PT, PT, R7, 0x40, RZ ;  /* 0x0000004007079810 */ /* 0x000fce0007ffe0ff */
.L_x_14:
[----:B------:R-:W-:Y:S01]  /*1d40*/  LEA R12, R9, 0xc0800000, 0x17 ;  /* 0xc0800000090c7811 */ /* 0x000fe200078eb8ff */
[----:B------:R-:W-:Y:S04]  /*1d50*/  BSSY.RECONVERGENT B2, `(.L_x_19) ;  /* 0x0000036000027945 */ /* 0x000fe80003800200 */
[----:B------:R-:W-:Y:S02]  /*1d60*/  IMAD.IADD R12, R11, 0x1, -R12 ;  /* 0x000000010b0c7824 */ /* 0x000fe400078e0a0c */
[----:B------:R-:W-:Y:S02]  /*1d70*/  VIADD R11, R2, 0xffffff81 ;  /* 0xffffff81020b7836 */ /* 0x000fe40000000000 */
[----:B------:R-:W0:Y:S01]  /*1d80*/  MUFU.RCP R13, R12 ;  /* 0x0000000c000d7308 */ /* 0x000e220000001000 */
[----:B------:R-:W-:Y:S01]  /*1d90*/  FADD.FTZ R15, -R12, -RZ ;  /* 0x800000ff0c0f7221 */ /* 0x000fe20000010100 */
[----:B------:R-:W-:-:S03]  /*1da0*/  IMAD R2, R11, -0x800000, R10 ;  /* 0xff8000000b027824 */ /* 0x000fc600078e020a */
[----:B0-----:R-:W-:-:S04]  /*1db0*/  FFMA R14, R13, R15, 1 ;  /* 0x3f8000000d0e7423 */ /* 0x001fc8000000000f */
[----:B------:R-:W-:-:S04]  /*1dc0*/  FFMA R17, R13, R14, R13 ;  /* 0x0000000e0d117223 */ /* 0x000fc8000000000d */
[----:B------:R-:W-:-:S04]  /*1dd0*/  FFMA R10, R2, R17, RZ ;  /* 0x00000011020a7223 */ /* 0x000fc800000000ff */
[----:B------:R-:W-:-:S04]  /*1de0*/  FFMA R13, R15, R10, R2 ;  /* 0x0000000a0f0d7223 */ /* 0x000fc80000000002 */
[----:B------:R-:W-:Y:S01]  /*1df0*/  FFMA R14, R17, R13, R10 ;  /* 0x0000000d110e7223 */ /* 0x000fe2000000000a */
[----:B------:R-:W-:-:S03]  /*1e00*/  IADD3 R10, PT, PT, R11, 0x7f, -R9 ;  /* 0x0000007f0b0a7810 */ /* 0x000fc60007ffe809 */
[----:B------:R-:W-:Y:S02]  /*1e10*/  FFMA R15, R15, R14, R2 ;  /* 0x0000000e0f0f7223 */ /* 0x000fe40000000002 */
[----:B------:R-:W-:Y:S02]  /*1e20*/  IMAD.IADD R10, R10, 0x1, R7 ;  /* 0x000000010a0a7824 */ /* 0x000fe400078e0207 */
[----:B------:R-:W-:-:S05]  /*1e30*/  FFMA R2, R17, R15, R14 ;  /* 0x0000000f11027223 */ /* 0x000fca000000000e */
[----:B------:R-:W-:-:S04]  /*1e40*/  SHF.R.U32.HI R9, RZ, 0x17, R2 ;  /* 0x00000017ff097819 */ /* 0x000fc80000011602 */
[----:B------:R-:W-:-:S04]  /*1e50*/  LOP3.LUT R9, R9, 0xff, RZ, 0xc0, !PT ;  /* 0x000000ff09097812 */ /* 0x000fc800078ec0ff */
[----:B------:R-:W-:-:S05]  /*1e60*/  IADD3 R11, PT, PT, R9, R10, RZ ;  /* 0x0000000a090b7210 */ /* 0x000fca0007ffe0ff */
[----:B------:R-:W-:-:S05]  /*1e70*/  VIADD R7, R11, 0xffffffff ;  /* 0xffffffff0b077836 */ /* 0x000fca0000000000 */
[----:B------:R-:W-:-:S13]  /*1e80*/  ISETP.GE.U32.AND P0, PT, R7, 0xfe, PT ;  /* 0x000000fe0700780c */ /* 0x000fda0003f06070 */
[----:B------:R-:W-:Y:S05]  /*1e90*/  @!P0 BRA `(.L_x_20) ;  /* 0x0000000000808947 */ /* 0x000fea0003800000 */
[----:B------:R-:W-:-:S13]  /*1ea0*/  ISETP.GT.AND P0, PT, R11, 0xfe, PT ;  /* 0x000000fe0b00780c */ /* 0x000fda0003f04270 */
[----:B------:R-:W-:Y:S05]  /*1eb0*/  @P0 BRA `(.L_x_21) ;  /* 0x00000000006c0947 */ /* 0x000fea0003800000 */
[----:B------:R-:W-:-:S13]  /*1ec0*/  ISETP.GE.AND P0, PT, R11, 0x1, PT ;  /* 0x000000010b00780c */ /* 0x000fda0003f06270 */
[----:B------:R-:W-:Y:S05]  /*1ed0*/  @P0 BRA `(.L_x_22) ;  /* 0x0000000000740947 */ /* 0x000fea0003800000 */
[----:B------:R-:W-:Y:S02]  /*1ee0*/  ISETP.GE.AND P0, PT, R11, -0x18, PT ;  /* 0xffffffe80b00780c */ /* 0x000fe40003f06270 */
[----:B------:R-:W-:-:S11]  /*1ef0*/  LOP3.LUT R2, R2, 0x80000000, RZ, 0xc0, !PT ;  /* 0x8000000002027812 */ /* 0x000fd600078ec0ff */
[----:B------:R-:W-:Y:S05]  /*1f00*/  @!P0 BRA `(.L_x_22) ;  /* 0x0000000000688947 */ /* 0x000fea0003800000 */
[-CC-:B------:R-:W-:Y:S01]  /*1f10*/  FFMA.RZ R7, R17, R15.reuse, R14.reuse ;  /* 0x0000000f11077223 */ /* 0x180fe2000000c00e */
[----:B------:R-:W-:Y:S02]  /*1f20*/  VIADD R12, R11, 0x20 ;  /* 0x000000200b0c7836 */ /* 0x000fe40000000000 */
[-CC-:B------:R-:W-:Y:S01]  /*1f30*/  FFMA.RM R10, R17, R15.reuse, R14.reuse ;  /* 0x0000000f110a7223 */ /* 0x180fe2000000400e */
[----:B------:R-:W-:Y:S02]  /*1f40*/  ISETP.NE.AND P2, PT, R11, RZ, PT ;  /* 0x000000ff0b00720c */ /* 0x000fe40003f45270 */
[----:B------:R-:W-:Y:S01]  /*1f50*/  LOP3.LUT R9, R7, 0x7fffff, RZ, 0xc0, !PT ;  /* 0x007fffff07097812 */ /* 0x000fe200078ec0ff */
[----:B------:R-:W-:Y:S01]  /*1f60*/  FFMA.RP R7, R17, R15, R14 ;  /* 0x0000000f11077223 */ /* 0x000fe2000000800e */
[----:B------:R-:W-:Y:S01]  /*1f70*/  ISETP.NE.AND P1, PT, R11, RZ, PT ;  /* 0x000000ff0b00720c */ /* 0x000fe20003f25270 */
[----:B------:R-:W-:Y:S01]  /*1f80*/  IMAD.MOV R11, RZ, RZ, -R11 ;  /* 0x000000ffff0b7224 */ /* 0x000fe200078e0a0b */
[----:B------:R-:W-:-:S02]  /*1f90*/  LOP3.LUT R9, R9, 0x800000, RZ, 0xfc, !PT ;  /* 0x0080000009097812 */ /* 0x000fc400078efcff */
[----:B------:R-:W-:Y:S02]  /*1fa0*/  FSETP.NEU.FTZ.AND P0, PT, R7, R10, PT ;  /* 0x0000000a0700720b */ /* 0x000fe40003f1d000 */
[----:B------:R-:W-:Y:S02]  /*1fb0*/  SHF.L.U32 R12, R9, R12, RZ ;  /* 0x0000000c090c7219 */ /* 0x000fe400000006ff */
[----:B------:R-:W-:Y:S02]  /*1fc0*/  SEL R10, R11, RZ, P2 ;  /* 0x000000ff0b0a7207 */ /* 0x000fe40001000000 */
[----:B------:R-:W-:Y:S02]  /*1fd0*/  ISETP.NE.AND P1, PT, R12, RZ, P1 ;  /* 0x000000ff0c00720c */ /* 0x000fe40000f25270 */
[----:B------:R-:W-:Y:S02]  /*1fe0*/  SHF.R.U32.HI R10, RZ, R10, R9 ;  /* 0x0000000aff0a7219 */ /* 0x000fe40000011609 */
[----:B------:R-:W-:-:S02]  /*1ff0*/  PLOP3.LUT P0, PT, P0, P1, PT, 0xf8, 0x8f ;  /* 0x00000000008f781c */ /* 0x000fc40000703f70 */
[----:B------:R-:W-:Y:S02]  /*2000*/  SHF.R.U32.HI R12, RZ, 0x1, R10 ;  /* 0x00000001ff0c7819 */ /* 0x000fe4000001160a */
[----:B------:R-:W-:-:S04]  /*2010*/  SEL R7, RZ, 0x1, !P0 ;  /* 0x00000001ff077807 */ /* 0x000fc80004000000 */
[----:B------:R-:W-:-:S04]  /*2020*/  LOP3.LUT R7, R7, 0x1, R12, 0xf8, !PT ;  /* 0x0000000107077812 */ /* 0x000fc800078ef80c */
[----:B------:R-:W-:-:S04]  /*2030*/  LOP3.LUT R7, R7, R10, RZ, 0xc0, !PT ;  /* 0x0000000a07077212 */ /* 0x000fc800078ec0ff */
[----:B------:R-:W-:-:S04]  /*2040*/  IADD3 R7, PT, PT, R12, R7, RZ ;  /* 0x000000070c077210 */ /* 0x000fc80007ffe0ff */
[----:B------:R-:W-:Y:S01]  /*2050*/  LOP3.LUT R2, R7, R2, RZ, 0xfc, !PT ;  /* 0x0000000207027212 */ /* 0x000fe200078efcff */
[----:B------:R-:W-:Y:S06]  /*2060*/  BRA `(.L_x_22) ;  /* 0x0000000000107947 */ /* 0x000fec0003800000 */
.L_x_21:
[----:B------:R-:W-:-:S04]  /*2070*/  LOP3.LUT R2, R2, 0x80000000, RZ, 0xc0, !PT ;  /* 0x8000000002027812 */ /* 0x000fc800078ec0ff */
[----:B------:R-:W-:Y:S01]  /*2080*/  LOP3.LUT R2, R2, 0x7f800000, RZ, 0xfc, !PT ;  /* 0x7f80000002027812 */ /* 0x000fe200078efcff */
[----:B------:R-:W-:Y:S06]  /*2090*/  BRA `(.L_x_22) ;  /* 0x0000000000047947 */ /* 0x000fec0003800000 */
.L_x_20:
[----:B------:R-:W-:-:S07]  /*20a0*/  IMAD R2, R10, 0x800000, R2 ;  /* 0x008000000a027824 */ /* 0x000fce00078e0202 */
.L_x_22:
[----:B------:R-:W-:Y:S05]  /*20b0*/  BSYNC.RECONVERGENT B2 ;  /* 0x0000000000027941 */ /* 0x000fea0003800200 */
.L_x_19:
[----:B------:R-:W-:Y:S05]  /*20c0*/  BRA `(.L_x_23) ;  /* 0x0000000000207947 */ /* 0x000fea0003800000 */
.L_x_18:
[----:B------:R-:W-:-:S04]  /*20d0*/  LOP3.LUT R2, R11, 0x80000000, R10, 0x48, !PT ;  /* 0x800000000b027812 */ /* 0x000fc800078e480a */
[----:B------:R-:W-:Y:S01]  /*20e0*/  LOP3.LUT R2, R2, 0x7f800000, RZ, 0xfc, !PT ;  /* 0x7f80000002027812 */ /* 0x000fe200078efcff */
[----:B------:R-:W-:Y:S06]  /*20f0*/  BRA `(.L_x_23) ;  /* 0x0000000000147947 */ /* 0x000fec0003800000 */
.L_x_17:
[----:B------:R-:W-:Y:S01]  /*2100*/  LOP3.LUT R2, R11, 0x80000000, R10, 0x48, !PT ;  /* 0x800000000b027812 */ /* 0x000fe200078e480a */
[----:B------:R-:W-:Y:S06]  /*2110*/  BRA `(.L_x_23) ;  /* 0x00000000000c7947 */ /* 0x000fec0003800000 */
.L_x_16:
[----:B------:R-:W0:Y:S01]  /*2120*/  MUFU.RSQ R2, -QNAN ;  /* 0xffc0000000027908 */ /* 0x000e220000001400 */
[----:B------:R-:W-:Y:S05]  /*2130*/  BRA `(.L_x_23) ;  /* 0x0000000000047947 */ /* 0x000fea0003800000 */
.L_x_15:
[----:B------:R-:W-:-:S07]  /*2140*/  FADD.FTZ R2, R0, R5 ;  /* 0x0000000500027221 */ /* 0x000fce0000010000 */
.L_x_23:
[----:B------:R-:W-:Y:S05]  /*2150*/  BSYNC.RECONVERGENT B1 ;  /* 0x0000000000017941 */ /* 0x000fea0003800200 */
.L_x_13:
[----:B------:R-:W-:-:S04]  /*2160*/  IMAD.MOV.U32 R9, RZ, RZ, 0x0 ;  /* 0x00000000ff097424 */ /* 0x000fc800078e00ff */
[----:B0-----:R-:W-:Y:S05]  /*2170*/  RET.REL.NODEC R8 `(_Z5pricePfS_S_S_S_S_S_) ;  /* 0xffffffdc08a07950 */ /* 0x001fea0003c3ffff */
.L_x_24:
[----:B------:R-:W-:-:S00]  /*2180*/  BRA `(.L_x_24) ;  /* 0xfffffffc00fc7947 */ /* 0x000fc0000383ffff */
[----:B------:R-:W-:-:S00]  /*2190*/  NOP ;  /* 0x0000000000007918 */ /* 0x000fc00000000000 */
        /* <DEDUP_REMOVED lines=14> */
.L_x_27:


//--------------------- .nv.shared.reserved.0     --------------------------
	.section	.nv.shared.reserved.0,"aw",@nobits
	.weak		__nv_reservedSMEM_offset_0_alias
	.size		__nv_reservedSMEM_offset_0_alias, 0, 64
	.other		__nv_reservedSMEM_offset_0_alias,@"STO_CUDA_RESERVED_SHARED STV_DEFAULT"
__nv_reservedSMEM_offset_0_alias:
	.zero		0
	.zero		64


//--------------------- .nv.constant0._Z5pricePfS_S_S_S_S_S_ --------------------------
	.section	.nv.constant0._Z5pricePfS_S_S_S_S_S_,"a",@progbits
	.sectionflags	@""
	.align	4
.nv.constant0._Z5pricePfS_S_S_S_S_S_:
	.zero		952


//--------------------- SYMBOLS --------------------------

	.type		.nv.reservedSmem.offset0,@object
	.size		.nv.reservedSmem.offset0,0x4
